	.target	sm_90a

	.elftype	@"ET_EXEC"


//--------------------- .note.nv.tkinfo           --------------------------
	.section	.note.nv.tkinfo,"",@"SHT_NOTE"
	.sectionflags	@"SHF_NOTE_NV_TKINFO"
	.tkinfo
        /*0018*/ 	.word	0x00000002
        /*0030*/ 	.string	""
        /*0030*/ 	.string	"ptxas"
        /*0030*/ 	.string	"Cuda compilation tools, release 13.0, V13.0.88"
        /*0030*/ 	.string	"Build cuda_13.0.r13.0/compiler.36424714_0"
        /*0030*/ 	.string	"-arch sm_90a -m 64 "



//--------------------- .note.nv.cuinfo           --------------------------
	.section	.note.nv.cuinfo,"",@"SHT_NOTE"
	.sectionflags	@"SHF_NOTE_NV_CUINFO"
        /*0018*/ 	.short	0x0002
        /*001a*/ 	.short	0x005a
        /*001c*/ 	.short	0x0082
	.zero		2


//--------------------- .nv.info                  --------------------------
	.section	.nv.info,"",@"SHT_CUDA_INFO"
	.align	4


	//----- nvinfo : EIATTR_REGCOUNT
	.align		4
        /*0000*/ 	.byte	0x04, 0x2f
        /*0002*/ 	.short	(.L_12 - .L_11)
	.align		4
.L_11:
        /*0004*/ 	.word	index@(_ZN7cutlass13device_kernelINS_4gemm6kernel13GemmUniversalIN4cute5tupleIJiiiiEEENS1_10collective13CollectiveMmaINS1_37MainloopSm90TmaGmmaWarpSpecializedFP8ILi5ENS5_IJNS4_1CILi2EEENSA_ILi1EEESC_EEENS1_35KernelTmaWarpSpecializedCooperativeEEENS5_IJNSA_ILi128EEENSA_ILi64EEESH_EEENS_12float_e5m2_tENS5_IJlSC_lEEESJ_SK_NS4_8TiledMMAINS4_8MMA_AtomIJNS4_4SM904GMMA30MMA_64x64x32_F32E5M2E5M2_SS_TNILNSO_7ScaleInE1ELSQ_1EEEEEENS4_6LayoutISD_NS5_IJSC_NSA_ILi0EEESU_EEEEENS5_IJNS4_10UnderscoreESX_SX_EEEEENS4_13SM90_TMA_LOADENS4_14ComposedLayoutINS4_7SwizzleILi2ELi4ELi3EEENS4_18smem_ptr_flag_bitsILi8EEENST_INS5_IJNSA_ILi8EEESH_EEENS5_IJSH_SC_EEEEEEEvNS4_8identityENS4_23SM90_TMA_LOAD_MULTICASTES1A_vS1B_EENS_8epilogue10collective6detail29Sm90TmaWarpSpecializedAdapterINS1F_15DefaultEpilogueISJ_SK_SK_NS1E_6thread17LinearCombinationISJ_Li1EffLNS1J_9ScaleType4KindE0ELNS_15FloatRoundStyleE2ESJ_EENS1_15EpilogueDefaultEEEEEvvEEEEvNT_6ParamsE)
        /*0008*/ 	.word	0x000000a8


	//----- nvinfo : EIATTR_FRAME_SIZE
	.align		4
.L_12:
        /*000c*/ 	.byte	0x04, 0x11
        /*000e*/ 	.short	(.L_14 - .L_13)
	.align		4
.L_13:
        /*0010*/ 	.word	index@(_ZN7cutlass13device_kernelINS_4gemm6kernel13GemmUniversalIN4cute5tupleIJiiiiEEENS1_10collective13CollectiveMmaINS1_37MainloopSm90TmaGmmaWarpSpecializedFP8ILi5ENS5_IJNS4_1CILi2EEENSA_ILi1EEESC_EEENS1_35KernelTmaWarpSpecializedCooperativeEEENS5_IJNSA_ILi128EEENSA_ILi64EEESH_EEENS_12float_e5m2_tENS5_IJlSC_lEEESJ_SK_NS4_8TiledMMAINS4_8MMA_AtomIJNS4_4SM904GMMA30MMA_64x64x32_F32E5M2E5M2_SS_TNILNSO_7ScaleInE1ELSQ_1EEEEEENS4_6LayoutISD_NS5_IJSC_NSA_ILi0EEESU_EEEEENS5_IJNS4_10UnderscoreESX_SX_EEEEENS4_13SM90_TMA_LOADENS4_14ComposedLayoutINS4_7SwizzleILi2ELi4ELi3EEENS4_18smem_ptr_flag_bitsILi8EEENST_INS5_IJNSA_ILi8EEESH_EEENS5_IJSH_SC_EEEEEEEvNS4_8identityENS4_23SM90_TMA_LOAD_MULTICASTES1A_vS1B_EENS_8epilogue10collective6detail29Sm90TmaWarpSpecializedAdapterINS1F_15DefaultEpilogueISJ_SK_SK_NS1E_6thread17LinearCombinationISJ_Li1EffLNS1J_9ScaleType4KindE0ELNS_15FloatRoundStyleE2ESJ_EENS1_15EpilogueDefaultEEEEEvvEEEEvNT_6ParamsE)
        /*0014*/ 	.word	0x00000000


	//----- nvinfo : EIATTR_MIN_STACK_SIZE
	.align		4
.L_14:
        /*0018*/ 	.byte	0x04, 0x12
        /*001a*/ 	.short	(.L_16 - .L_15)
	.align		4
.L_15:
        /*001c*/ 	.word	index@(_ZN7cutlass13device_kernelINS_4gemm6kernel13GemmUniversalIN4cute5tupleIJiiiiEEENS1_10collective13CollectiveMmaINS1_37MainloopSm90TmaGmmaWarpSpecializedFP8ILi5ENS5_IJNS4_1CILi2EEENSA_ILi1EEESC_EEENS1_35KernelTmaWarpSpecializedCooperativeEEENS5_IJNSA_ILi128EEENSA_ILi64EEESH_EEENS_12float_e5m2_tENS5_IJlSC_lEEESJ_SK_NS4_8TiledMMAINS4_8MMA_AtomIJNS4_4SM904GMMA30MMA_64x64x32_F32E5M2E5M2_SS_TNILNSO_7ScaleInE1ELSQ_1EEEEEENS4_6LayoutISD_NS5_IJSC_NSA_ILi0EEESU_EEEEENS5_IJNS4_10UnderscoreESX_SX_EEEEENS4_13SM90_TMA_LOADENS4_14ComposedLayoutINS4_7SwizzleILi2ELi4ELi3EEENS4_18smem_ptr_flag_bitsILi8EEENST_INS5_IJNSA_ILi8EEESH_EEENS5_IJSH_SC_EEEEEEEvNS4_8identityENS4_23SM90_TMA_LOAD_MULTICASTES1A_vS1B_EENS_8epilogue10collective6detail29Sm90TmaWarpSpecializedAdapterINS1F_15DefaultEpilogueISJ_SK_SK_NS1E_6thread17LinearCombinationISJ_Li1EffLNS1J_9ScaleType4KindE0ELNS_15FloatRoundStyleE2ESJ_EENS1_15EpilogueDefaultEEEEEvvEEEEvNT_6ParamsE)
        /*0020*/ 	.word	0x00000000
.L_16:


//--------------------- .nv.compat                --------------------------
	.section	.nv.compat,"",@"SHT_CUDA_COMPAT_INFO"
	.align	4
        /*0000*/ 	.byte	0x02, 0x09, 0x01, 0x00, 0x02, 0x02, 0x04, 0x00, 0x02, 0x05, 0x05, 0x00, 0x03, 0x07, 0x01, 0x01
        /*0010*/ 	.byte	0x02, 0x03, 0x01, 0x00, 0x02, 0x06, 0x01, 0x00, 0x04, 0x0b, 0x08, 0x00, 0x00, 0x00, 0x00, 0x00
        /*0020*/ 	.byte	0x00, 0x00, 0x00, 0x00


//--------------------- .nv.info._ZN7cutlass13device_kernelINS_4gemm6kernel13GemmUniversalIN4cute5tupleIJiiiiEEENS1_10collective13CollectiveMmaINS1_37MainloopSm90TmaGmmaWarpSpecializedFP8ILi5ENS5_IJNS4_1CILi2EEENSA_ILi1EEESC_EEENS1_35KernelTmaWarpSpecializedCooperativeEEENS5_IJNSA_ILi128EEENSA_ILi64EEESH_EEENS_12float_e5m2_tENS5_IJlSC_lEEESJ_SK_NS4_8TiledMMAINS4_8MMA_AtomIJNS4_4SM904GMMA30MMA_64x64x32_F32E5M2E5M2_SS_TNILNSO_7ScaleInE1ELSQ_1EEEEEENS4_6LayoutISD_NS5_IJSC_NSA_ILi0EEESU_EEEEENS5_IJNS4_10UnderscoreESX_SX_EEEEENS4_13SM90_TMA_LOADENS4_14ComposedLayoutINS4_7SwizzleILi2ELi4ELi3EEENS4_18smem_ptr_flag_bitsILi8EEENST_INS5_IJNSA_ILi8EEESH_EEENS5_IJSH_SC_EEEEEEEvNS4_8identityENS4_23SM90_TMA_LOAD_MULTICASTES1A_vS1B_EENS_8epilogue10collective6detail29Sm90TmaWarpSpecializedAdapterINS1F_15DefaultEpilogueISJ_SK_SK_NS1E_6thread17LinearCombinationISJ_Li1EffLNS1J_9ScaleType4KindE0ELNS_15FloatRoundStyleE2ESJ_EENS1_15EpilogueDefaultEEEEEvvEEEEvNT_6ParamsE --------------------------
	.section	.nv.info._ZN7cutlass13device_kernelINS_4gemm6kernel13GemmUniversalIN4cute5tupleIJiiiiEEENS1_10collective13CollectiveMmaINS1_37MainloopSm90TmaGmmaWarpSpecializedFP8ILi5ENS5_IJNS4_1CILi2EEENSA_ILi1EEESC_EEENS1_35KernelTmaWarpSpecializedCooperativeEEENS5_IJNSA_ILi128EEENSA_ILi64EEESH_EEENS_12float_e5m2_tENS5_IJlSC_lEEESJ_SK_NS4_8TiledMMAINS4_8MMA_AtomIJNS4_4SM904GMMA30MMA_64x64x32_F32E5M2E5M2_SS_TNILNSO_7ScaleInE1ELSQ_1EEEEEENS4_6LayoutISD_NS5_IJSC_NSA_ILi0EEESU_EEEEENS5_IJNS4_10UnderscoreESX_SX_EEEEENS4_13SM90_TMA_LOADENS4_14ComposedLayoutINS4_7SwizzleILi2ELi4ELi3EEENS4_18smem_ptr_flag_bitsILi8EEENST_INS5_IJNSA_ILi8EEESH_EEENS5_IJSH_SC_EEEEEEEvNS4_8identityENS4_23SM90_TMA_LOAD_MULTICASTES1A_vS1B_EENS_8epilogue10collective6detail29Sm90TmaWarpSpecializedAdapterINS1F_15DefaultEpilogueISJ_SK_SK_NS1E_6thread17LinearCombinationISJ_Li1EffLNS1J_9ScaleType4KindE0ELNS_15FloatRoundStyleE2ESJ_EENS1_15EpilogueDefaultEEEEEvvEEEEvNT_6ParamsE,"",@"SHT_CUDA_INFO"
	.sectionflags	@""
	.align	4


	//----- nvinfo : EIATTR_CUDA_API_VERSION
	.align		4
        /*0000*/ 	.byte	0x04, 0x37
        /*0002*/ 	.short	(.L_18 - .L_17)
.L_17:
        /*0004*/ 	.word	0x00000082


	//----- nvinfo : EIATTR_KPARAM_INFO
	.align		4
.L_18:
        /*0008*/ 	.byte	0x04, 0x17
        /*000a*/ 	.short	(.L_20 - .L_19)
.L_19:
        /*000c*/ 	.word	0x00000000
        /*0010*/ 	.short	0x0000
        /*0012*/ 	.short	0x0070
        /*0014*/ 	.byte	0x00, 0xf0, 0x01, 0x10


	//----- nvinfo : EIATTR_SPARSE_MMA_MASK
	.align		4
.L_20:
        /*0018*/ 	.byte	0x03, 0x50
        /*001a*/ 	.short	0x0000


	//----- nvinfo : EIATTR_MAXREG_COUNT
	.align		4
        /*001c*/ 	.byte	0x03, 0x1b
        /*001e*/ 	.short	0x00a8


	//----- nvinfo : EIATTR_NUM_BARRIERS
	.align		4
        /*0020*/ 	.byte	0x02, 0x4c
        /*0022*/ 	.byte	0x01
	.zero		1


	//----- nvinfo : EIATTR_MERCURY_ISA_VERSION
	.align		4
        /*0024*/ 	.byte	0x03, 0x5f
        /*0026*/ 	.short	0x0101


	//----- nvinfo : EIATTR_INT_WARP_WIDE_INSTR_OFFSETS
	.align		4
        /*0028*/ 	.byte	0x04, 0x31
        /*002a*/ 	.short	(.L_22 - .L_21)


	//   ....[0]....
.L_21:
        /*002c*/ 	.word	0x00000490


	//   ....[1]....
        /*0030*/ 	.word	0x000005c0


	//   ....[2]....
        /*0034*/ 	.word	0x000006a0


	//----- nvinfo : EIATTR_COOP_GROUP_MASK_REGIDS
	.align		4
.L_22:
        /*0038*/ 	.byte	0x04, 0x29
        /*003a*/ 	.short	(.L_24 - .L_23)


	//   ....[0]....
.L_23:
        /*003c*/ 	.word	0xffffffff


	//   ....[1]....
        /*0040*/ 	.word	0xffffffff


	//   ....[2]....
        /*0044*/ 	.word	0xffffffff


	//   ....[3]....
        /*0048*/ 	.word	0xffffffff


	//   ....[4]....
        /*004c*/ 	.word	0xffffffff


	//   ....[5]....
        /*0050*/ 	.word	0xffffffff


	//----- nvinfo : EIATTR_COOP_GROUP_INSTR_OFFSETS
	.align		4
.L_24:
        /*0054*/ 	.byte	0x04, 0x28
        /*0056*/ 	.short	(.L_26 - .L_25)


	//   ....[0]....
.L_25:
        /*0058*/ 	.word	0x00000060


	//   ....[1]....
        /*005c*/ 	.word	0x00000070


	//   ....[2]....
        /*0060*/ 	.word	0x00000130


	//   ....[3]....
        /*0064*/ 	.word	0x000002f0


	//   ....[4]....
        /*0068*/ 	.word	0x00000810


	//   ....[5]....
        /*006c*/ 	.word	0x00001280


	//----- nvinfo : EIATTR_REG_RECONFIG
	.align		4
.L_26:
        /*0070*/ 	.byte	0x01, 0x54
	.zero		2


	//----- nvinfo : EIATTR_MBARRIER_INSTR_OFFSETS
	.align		4
        /*0074*/ 	.byte	0x04, 0x39
        /*0076*/ 	.short	(.L_28 - .L_27)


	//   ....[0]....
.L_27:
        /*0078*/ 	.word	0x00000230
        /*007c*/ 	.word	0x000000ff
        /*0080*/ 	.word	0x00000000
        /*0084*/ 	.short	0x0100
        /*0086*/ 	.byte	0x08
	.zero		1


	//   ....[1]....
        /*0088*/ 	.word	0x00000240
        /*008c*/ 	.word	0x000000ff
        /*0090*/ 	.word	0x00000028
        /*0094*/ 	.short	0x0100
        /*0096*/ 	.byte	0x08
	.zero		1


	//   ....[2]....
        /*0098*/ 	.word	0x00000250
        /*009c*/ 	.word	0x000000ff
        /*00a0*/ 	.word	0x00000008
        /*00a4*/ 	.short	0x0100
        /*00a6*/ 	.byte	0x08
	.zero		1


	//   ....[3]....
        /*00a8*/ 	.word	0x00000260
        /*00ac*/ 	.word	0x000000ff
        /*00b0*/ 	.word	0x00000030
        /*00b4*/ 	.short	0x0100
        /*00b6*/ 	.byte	0x08
	.zero		1


	//   ....[4]....
        /*00b8*/ 	.word	0x00000270
        /*00bc*/ 	.word	0x000000ff
        /*00c0*/ 	.word	0x00000010
        /*00c4*/ 	.short	0x0100
        /*00c6*/ 	.byte	0x08
	.zero		1


	//   ....[5]....
        /*00c8*/ 	.word	0x00000280
        /*00cc*/ 	.word	0x000000ff
        /*00d0*/ 	.word	0x00000038
        /*00d4*/ 	.short	0x0100
        /*00d6*/ 	.byte	0x08
	.zero		1


	//   ....[6]....
        /*00d8*/ 	.word	0x00000290
        /*00dc*/ 	.word	0x000000ff
        /*00e0*/ 	.word	0x00000018
        /*00e4*/ 	.short	0x0100
        /*00e6*/ 	.byte	0x08
	.zero		1


	//   ....[7]....
        /*00e8*/ 	.word	0x000002a0
        /*00ec*/ 	.word	0x000000ff
        /*00f0*/ 	.word	0x00000040
        /*00f4*/ 	.short	0x0100
        /*00f6*/ 	.byte	0x08
	.zero		1


	//   ....[8]....
        /*00f8*/ 	.word	0x000002b0
        /*00fc*/ 	.word	0x000000ff
        /*0100*/ 	.word	0x00000020
        /*0104*/ 	.short	0x0100
        /*0106*/ 	.byte	0x08
	.zero		1


	//   ....[9]....
        /*0108*/ 	.word	0x000002c0
        /*010c*/ 	.word	0x000000ff
        /*0110*/ 	.word	0x00000048
        /*0114*/ 	.short	0x0100
        /*0116*/ 	.byte	0x08
	.zero		1


	//   ....[10]....
        /*0118*/ 	.word	0x00000720
        /*011c*/ 	.word	0x000000ff
        /*0120*/ 	.word	0x00000060
        /*0124*/ 	.short	0x0100
        /*0126*/ 	.byte	0x06
	.zero		1


	//   ....[11]....
        /*0128*/ 	.word	0x000007b0
        /*012c*/ 	.word	0x000000ff
        /*0130*/ 	.word	0x00000068
        /*0134*/ 	.short	0x0100
        /*0136*/ 	.byte	0x06
	.zero		1


	//   ....[12]....
        /*0138*/ 	.word	0x000015c0
        /*013c*/ 	.word	0x000000ff
        /*0140*/ 	.word	0x00000000
        /*0144*/ 	.short	0x010a
        /*0146*/ 	.byte	0x06
	.zero		1


	//   ....[13]....
        /*0148*/ 	.word	0x00001600
        /*014c*/ 	.word	0x000000ff
        /*0150*/ 	.word	0x00000000
        /*0154*/ 	.short	0x010a
        /*0156*/ 	.byte	0x06
	.zero		1


	//   ....[14]....
        /*0158*/ 	.word	0x00001c40
        /*015c*/ 	.word	0x000000ff
        /*0160*/ 	.word	0x00000000
        /*0164*/ 	.short	0x010a
        /*0166*/ 	.byte	0x0c
	.zero		1


	//   ....[15]....
        /*0168*/ 	.word	0x00001c80
        /*016c*/ 	.word	0x000000ff
        /*0170*/ 	.word	0x00000000
        /*0174*/ 	.short	0x010a
        /*0176*/ 	.byte	0x0c
	.zero		1


	//   ....[16]....
        /*0178*/ 	.word	0x000020b0
        /*017c*/ 	.word	0x0000000a
        /*0180*/ 	.word	0x00000000
        /*0184*/ 	.short	0x0101
        /*0186*/ 	.byte	0x3f
	.zero		1


	//   ....[17]....
        /*0188*/ 	.word	0x00002550
        /*018c*/ 	.word	0x00000008
        /*0190*/ 	.word	0x00000000
        /*0194*/ 	.short	0x0101
        /*0196*/ 	.byte	0x3f
	.zero		1


	//   ....[18]....
        /*0198*/ 	.word	0x00005e10
        /*019c*/ 	.word	0x00000015
        /*01a0*/ 	.word	0x00000028
        /*01a4*/ 	.short	0x010a
        /*01a6*/ 	.byte	0x3f
	.zero		1


	//   ....[19]....
        /*01a8*/ 	.word	0x00006190
        /*01ac*/ 	.word	0x00000008
        /*01b0*/ 	.word	0x00000068
        /*01b4*/ 	.short	0x0101
        /*01b6*/ 	.byte	0x3f
	.zero		1


	//   ....[20]....
        /*01b8*/ 	.word	0x000068c0
        /*01bc*/ 	.word	0x00000007
        /*01c0*/ 	.word	0x00000000
        /*01c4*/ 	.short	0x010a
        /*01c6*/ 	.byte	0x3f
	.zero		1


	//   ....[21]....
        /*01c8*/ 	.word	0x00006940
        /*01cc*/ 	.word	0x00000008
        /*01d0*/ 	.word	0x00000000
        /*01d4*/ 	.short	0x010a
        /*01d6*/ 	.byte	0x3f
	.zero		1


	//   ....[22]....
        /*01d8*/ 	.word	0x000069d0
        /*01dc*/ 	.word	0x00000009
        /*01e0*/ 	.word	0x00000000
        /*01e4*/ 	.short	0x010a
        /*01e6*/ 	.byte	0x3f
	.zero		1


	//   ....[23]....
        /*01e8*/ 	.word	0x00006a60
        /*01ec*/ 	.word	0x00000006
        /*01f0*/ 	.word	0x00000000
        /*01f4*/ 	.short	0x010a
        /*01f6*/ 	.byte	0x3f
	.zero		1


	//   ....[24]....
        /*01f8*/ 	.word	0x00006af0
        /*01fc*/ 	.word	0x00000003
        /*0200*/ 	.word	0x00000000
        /*0204*/ 	.short	0x010a
        /*0206*/ 	.byte	0x3f
	.zero		1


	//   ....[25]....
        /*0208*/ 	.word	0x00006b60
        /*020c*/ 	.word	0x00000009
        /*0210*/ 	.word	0x00000000
        /*0214*/ 	.short	0x010a
        /*0216*/ 	.byte	0x3f
	.zero		1


	//   ....[26]....
        /*0218*/ 	.word	0x00006bc0
        /*021c*/ 	.word	0x0000000b
        /*0220*/ 	.word	0x00000000
        /*0224*/ 	.short	0x010a
        /*0226*/ 	.byte	0x3f
	.zero		1


	//   ....[27]....
        /*0228*/ 	.word	0x00006c90
        /*022c*/ 	.word	0x00000015
        /*0230*/ 	.word	0x00000028
        /*0234*/ 	.short	0x010a
        /*0236*/ 	.byte	0x3f
	.zero		1


	//   ....[28]....
        /*0238*/ 	.word	0x00006d60
        /*023c*/ 	.word	0x00000007
        /*0240*/ 	.word	0x00000000
        /*0244*/ 	.short	0x010a
        /*0246*/ 	.byte	0x3f
	.zero		1


	//   ....[29]....
        /*0248*/ 	.word	0x00006db0
        /*024c*/ 	.word	0x00000008
        /*0250*/ 	.word	0x00000000
        /*0254*/ 	.short	0x010a
        /*0256*/ 	.byte	0x3f
	.zero		1


	//   ....[30]....
        /*0258*/ 	.word	0x00006e00
        /*025c*/ 	.word	0x00000009
        /*0260*/ 	.word	0x00000000
        /*0264*/ 	.short	0x010a
        /*0266*/ 	.byte	0x3f
	.zero		1


	//   ....[31]....
        /*0268*/ 	.word	0x00006e50
        /*026c*/ 	.word	0x00000006
        /*0270*/ 	.word	0x00000000
        /*0274*/ 	.short	0x010a
        /*0276*/ 	.byte	0x3f
	.zero		1


	//----- nvinfo : EIATTR_NUM_MBARRIERS
	.align		4
.L_28:
        /*0278*/ 	.byte	0x03, 0x38
        /*027a*/ 	.short	0x000c


	//----- nvinfo : EIATTR_EXIT_INSTR_OFFSETS
	.align		4
        /*027c*/ 	.byte	0x04, 0x1c
        /*027e*/ 	.short	(.L_30 - .L_29)


	//   ....[0]....
.L_29:
        /*0280*/ 	.word	0x00000970


	//   ....[1]....
        /*0284*/ 	.word	0x00001150


	//   ....[2]....
        /*0288*/ 	.word	0x00005520


	//   ....[3]....
        /*028c*/ 	.word	0x00005a80


	//   ....[4]....
        /*0290*/ 	.word	0x00006b40


	//----- nvinfo : EIATTR_MAX_THREADS
	.align		4
.L_30:
        /*0294*/ 	.byte	0x04, 0x05
        /*0296*/ 	.short	(.L_32 - .L_31)
.L_31:
        /*0298*/ 	.word	0x00000180
        /*029c*/ 	.word	0x00000001
        /*02a0*/ 	.word	0x00000001


	//----- nvinfo : EIATTR_CRS_STACK_SIZE
	.align		4
.L_32:
        /*02a4*/ 	.byte	0x04, 0x1e
        /*02a6*/ 	.short	(.L_34 - .L_33)
.L_33:
        /*02a8*/ 	.word	0x00000000


	//----- nvinfo : EIATTR_CBANK_PARAM_SIZE
	.align		4
.L_34:
        /*02ac*/ 	.byte	0x03, 0x19
        /*02ae*/ 	.short	0x0470


	//----- nvinfo : EIATTR_PARAM_CBANK
	.align		4
        /*02b0*/ 	.byte	0x04, 0x0a
        /*02b2*/ 	.short	(.L_36 - .L_35)
	.align		4
.L_35:
        /*02b4*/ 	.word	index@(.nv.constant0._ZN7cutlass13device_kernelINS_4gemm6kernel13GemmUniversalIN4cute5tupleIJiiiiEEENS1_10collective13CollectiveMmaINS1_37MainloopSm90TmaGmmaWarpSpecializedFP8ILi5ENS5_IJNS4_1CILi2EEENSA_ILi1EEESC_EEENS1_35KernelTmaWarpSpecializedCooperativeEEENS5_IJNSA_ILi128EEENSA_ILi64EEESH_EEENS_12float_e5m2_tENS5_IJlSC_lEEESJ_SK_NS4_8TiledMMAINS4_8MMA_AtomIJNS4_4SM904GMMA30MMA_64x64x32_F32E5M2E5M2_SS_TNILNSO_7ScaleInE1ELSQ_1EEEEEENS4_6LayoutISD_NS5_IJSC_NSA_ILi0EEESU_EEEEENS5_IJNS4_10UnderscoreESX_SX_EEEEENS4_13SM90_TMA_LOADENS4_14ComposedLayoutINS4_7SwizzleILi2ELi4ELi3EEENS4_18smem_ptr_flag_bitsILi8EEENST_INS5_IJNSA_ILi8EEESH_EEENS5_IJSH_SC_EEEEEEEvNS4_8identityENS4_23SM90_TMA_LOAD_MULTICASTES1A_vS1B_EENS_8epilogue10collective6detail29Sm90TmaWarpSpecializedAdapterINS1F_15DefaultEpilogueISJ_SK_SK_NS1E_6thread17LinearCombinationISJ_Li1EffLNS1J_9ScaleType4KindE0ELNS_15FloatRoundStyleE2ESJ_EENS1_15EpilogueDefaultEEEEEvvEEEEvNT_6ParamsE)
        /*02b8*/ 	.short	0x0210
        /*02ba*/ 	.short	0x0470


	//----- nvinfo : EIATTR_SW_WAR
	.align		4
.L_36:
        /*02bc*/ 	.byte	0x04, 0x36
        /*02be*/ 	.short	(.L_38 - .L_37)
.L_37:
        /*02c0*/ 	.word	0x00000008
.L_38:


//--------------------- .nv.callgraph             --------------------------
	.section	.nv.callgraph,"",@"SHT_CUDA_CALLGRAPH"
	.align	4
	.sectionentsize	8
	.align		4
        /*0000*/ 	.word	0x00000000
	.align		4
        /*0004*/ 	.word	0xffffffff
	.align		4
        /*0008*/ 	.word	0x00000000
	.align		4
        /*000c*/ 	.word	0xfffffffe
	.align		4
        /*0010*/ 	.word	0x00000000
	.align		4
        /*0014*/ 	.word	0xfffffffd
	.align		4
        /*0018*/ 	.word	0x00000000
	.align		4
        /*001c*/ 	.word	0xfffffffc


//--------------------- .nv.constant4             --------------------------
	.section	.nv.constant4,"a",@progbits
	.align	8
	.align		8
.nv.constant4:
        /*0000*/ 	.dword	_ZN39_INTERNAL_79eeb9c8_4_k_cu_ceaef041_57344cuda3std3__45__cpo5beginE
	.align		8
        /*0008*/ 	.dword	_ZN39_INTERNAL_79eeb9c8_4_k_cu_ceaef041_57344cuda3std3__45__cpo3endE
	.align		8
        /*0010*/ 	.dword	_ZN39_INTERNAL_79eeb9c8_4_k_cu_ceaef041_57344cuda3std3__45__cpo6cbeginE
	.align		8
        /*0018*/ 	.dword	_ZN39_INTERNAL_79eeb9c8_4_k_cu_ceaef041_57344cuda3std3__45__cpo4cendE
	.align		8
        /*0020*/ 	.dword	_ZN39_INTERNAL_79eeb9c8_4_k_cu_ceaef041_57344cuda3std3__441_GLOBAL__N__79eeb9c8_4_k_cu_ceaef041_57346ignoreE
	.align		8
        /*0028*/ 	.dword	_ZN39_INTERNAL_79eeb9c8_4_k_cu_ceaef041_57344cuda3std3__419piecewise_constructE
	.align		8
        /*0030*/ 	.dword	_ZN39_INTERNAL_79eeb9c8_4_k_cu_ceaef041_57344cuda3std3__48in_placeE
	.align		8
        /*0038*/ 	.dword	_ZN39_INTERNAL_79eeb9c8_4_k_cu_ceaef041_57344cuda3std6ranges3__45__cpo4swapE
	.align		8
        /*0040*/ 	.dword	_ZN39_INTERNAL_79eeb9c8_4_k_cu_ceaef041_57344cuda3std6ranges3__45__cpo9iter_moveE
	.align		8
        /*0048*/ 	.dword	_ZN39_INTERNAL_79eeb9c8_4_k_cu_ceaef041_57344cute7productE
	.align		8
        /*0050*/ 	.dword	_ZN39_INTERNAL_79eeb9c8_4_k_cu_ceaef041_57344cute1_E


//--------------------- .text._ZN7cutlass13device_kernelINS_4gemm6kernel13GemmUniversalIN4cute5tupleIJiiiiEEENS1_10collective13CollectiveMmaINS1_37MainloopSm90TmaGmmaWarpSpecializedFP8ILi5ENS5_IJNS4_1CILi2EEENSA_ILi1EEESC_EEENS1_35KernelTmaWarpSpecializedCooperativeEEENS5_IJNSA_ILi128EEENSA_ILi64EEESH_EEENS_12float_e5m2_tENS5_IJlSC_lEEESJ_SK_NS4_8TiledMMAINS4_8MMA_AtomIJNS4_4SM904GMMA30MMA_64x64x32_F32E5M2E5M2_SS_TNILNSO_7ScaleInE1ELSQ_1EEEEEENS4_6LayoutISD_NS5_IJSC_NSA_ILi0EEESU_EEEEENS5_IJNS4_10UnderscoreESX_SX_EEEEENS4_13SM90_TMA_LOADENS4_14ComposedLayoutINS4_7SwizzleILi2ELi4ELi3EEENS4_18smem_ptr_flag_bitsILi8EEENST_INS5_IJNSA_ILi8EEESH_EEENS5_IJSH_SC_EEEEEEEvNS4_8identityENS4_23SM90_TMA_LOAD_MULTICASTES1A_vS1B_EENS_8epilogue10collective6detail29Sm90TmaWarpSpecializedAdapterINS1F_15DefaultEpilogueISJ_SK_SK_NS1E_6thread17LinearCombinationISJ_Li1EffLNS1J_9ScaleType4KindE0ELNS_15FloatRoundStyleE2ESJ_EENS1_15EpilogueDefaultEEEEEvvEEEEvNT_6ParamsE --------------------------
	.section	.text._ZN7cutlass13device_kernelINS_4gemm6kernel13GemmUniversalIN4cute5tupleIJiiiiEEENS1_10collective13CollectiveMmaINS1_37MainloopSm90TmaGmmaWarpSpecializedFP8ILi5ENS5_IJNS4_1CILi2EEENSA_ILi1EEESC_EEENS1_35KernelTmaWarpSpecializedCooperativeEEENS5_IJNSA_ILi128EEENSA_ILi64EEESH_EEENS_12float_e5m2_tENS5_IJlSC_lEEESJ_SK_NS4_8TiledMMAINS4_8MMA_AtomIJNS4_4SM904GMMA30MMA_64x64x32_F32E5M2E5M2_SS_TNILNSO_7ScaleInE1ELSQ_1EEEEEENS4_6LayoutISD_NS5_IJSC_NSA_ILi0EEESU_EEEEENS5_IJNS4_10UnderscoreESX_SX_EEEEENS4_13SM90_TMA_LOADENS4_14ComposedLayoutINS4_7SwizzleILi2ELi4ELi3EEENS4_18smem_ptr_flag_bitsILi8EEENST_INS5_IJNSA_ILi8EEESH_EEENS5_IJSH_SC_EEEEEEEvNS4_8identityENS4_23SM90_TMA_LOAD_MULTICASTES1A_vS1B_EENS_8epilogue10collective6detail29Sm90TmaWarpSpecializedAdapterINS1F_15DefaultEpilogueISJ_SK_SK_NS1E_6thread17LinearCombinationISJ_Li1EffLNS1J_9ScaleType4KindE0ELNS_15FloatRoundStyleE2ESJ_EENS1_15EpilogueDefaultEEEEEvvEEEEvNT_6ParamsE,"ax",@progbits
	.align	128
.text._ZN7cutlass13device_kernelINS_4gemm6kernel13GemmUniversalIN4cute5tupleIJiiiiEEENS1_10collective13CollectiveMmaINS1_37MainloopSm90TmaGmmaWarpSpecializedFP8ILi5ENS5_IJNS4_1CILi2EEENSA_ILi1EEESC_EEENS1_35KernelTmaWarpSpecializedCooperativeEEENS5_IJNSA_ILi128EEENSA_ILi64EEESH_EEENS_12float_e5m2_tENS5_IJlSC_lEEESJ_SK_NS4_8TiledMMAINS4_8MMA_AtomIJNS4_4SM904GMMA30MMA_64x64x32_F32E5M2E5M2_SS_TNILNSO_7ScaleInE1ELSQ_1EEEEEENS4_6LayoutISD_NS5_IJSC_NSA_ILi0EEESU_EEEEENS5_IJNS4_10UnderscoreESX_SX_EEEEENS4_13SM90_TMA_LOADENS4_14ComposedLayoutINS4_7SwizzleILi2ELi4ELi3EEENS4_18smem_ptr_flag_bitsILi8EEENST_INS5_IJNSA_ILi8EEESH_EEENS5_IJSH_SC_EEEEEEEvNS4_8identityENS4_23SM90_TMA_LOAD_MULTICASTES1A_vS1B_EENS_8epilogue10collective6detail29Sm90TmaWarpSpecializedAdapterINS1F_15DefaultEpilogueISJ_SK_SK_NS1E_6thread17LinearCombinationISJ_Li1EffLNS1J_9ScaleType4KindE0ELNS_15FloatRoundStyleE2ESJ_EENS1_15EpilogueDefaultEEEEEvvEEEEvNT_6ParamsE:
        .type           _ZN7cutlass13device_kernelINS_4gemm6kernel13GemmUniversalIN4cute5tupleIJiiiiEEENS1_10collective13CollectiveMmaINS1_37MainloopSm90TmaGmmaWarpSpecializedFP8ILi5ENS5_IJNS4_1CILi2EEENSA_ILi1EEESC_EEENS1_35KernelTmaWarpSpecializedCooperativeEEENS5_IJNSA_ILi128EEENSA_ILi64EEESH_EEENS_12float_e5m2_tENS5_IJlSC_lEEESJ_SK_NS4_8TiledMMAINS4_8MMA_AtomIJNS4_4SM904GMMA30MMA_64x64x32_F32E5M2E5M2_SS_TNILNSO_7ScaleInE1ELSQ_1EEEEEENS4_6LayoutISD_NS5_IJSC_NSA_ILi0EEESU_EEEEENS5_IJNS4_10UnderscoreESX_SX_EEEEENS4_13SM90_TMA_LOADENS4_14ComposedLayoutINS4_7SwizzleILi2ELi4ELi3EEENS4_18smem_ptr_flag_bitsILi8EEENST_INS5_IJNSA_ILi8EEESH_EEENS5_IJSH_SC_EEEEEEEvNS4_8identityENS4_23SM90_TMA_LOAD_MULTICASTES1A_vS1B_EENS_8epilogue10collective6detail29Sm90TmaWarpSpecializedAdapterINS1F_15DefaultEpilogueISJ_SK_SK_NS1E_6thread17LinearCombinationISJ_Li1EffLNS1J_9ScaleType4KindE0ELNS_15FloatRoundStyleE2ESJ_EENS1_15EpilogueDefaultEEEEEvvEEEEvNT_6ParamsE,@function
        .size           _ZN7cutlass13device_kernelINS_4gemm6kernel13GemmUniversalIN4cute5tupleIJiiiiEEENS1_10collective13CollectiveMmaINS1_37MainloopSm90TmaGmmaWarpSpecializedFP8ILi5ENS5_IJNS4_1CILi2EEENSA_ILi1EEESC_EEENS1_35KernelTmaWarpSpecializedCooperativeEEENS5_IJNSA_ILi128EEENSA_ILi64EEESH_EEENS_12float_e5m2_tENS5_IJlSC_lEEESJ_SK_NS4_8TiledMMAINS4_8MMA_AtomIJNS4_4SM904GMMA30MMA_64x64x32_F32E5M2E5M2_SS_TNILNSO_7ScaleInE1ELSQ_1EEEEEENS4_6LayoutISD_NS5_IJSC_NSA_ILi0EEESU_EEEEENS5_IJNS4_10UnderscoreESX_SX_EEEEENS4_13SM90_TMA_LOADENS4_14ComposedLayoutINS4_7SwizzleILi2ELi4ELi3EEENS4_18smem_ptr_flag_bitsILi8EEENST_INS5_IJNSA_ILi8EEESH_EEENS5_IJSH_SC_EEEEEEEvNS4_8identityENS4_23SM90_TMA_LOAD_MULTICASTES1A_vS1B_EENS_8epilogue10collective6detail29Sm90TmaWarpSpecializedAdapterINS1F_15DefaultEpilogueISJ_SK_SK_NS1E_6thread17LinearCombinationISJ_Li1EffLNS1J_9ScaleType4KindE0ELNS_15FloatRoundStyleE2ESJ_EENS1_15EpilogueDefaultEEEEEvvEEEEvNT_6ParamsE,(.L_x_144 - _ZN7cutlass13device_kernelINS_4gemm6kernel13GemmUniversalIN4cute5tupleIJiiiiEEENS1_10collective13CollectiveMmaINS1_37MainloopSm90TmaGmmaWarpSpecializedFP8ILi5ENS5_IJNS4_1CILi2EEENSA_ILi1EEESC_EEENS1_35KernelTmaWarpSpecializedCooperativeEEENS5_IJNSA_ILi128EEENSA_ILi64EEESH_EEENS_12float_e5m2_tENS5_IJlSC_lEEESJ_SK_NS4_8TiledMMAINS4_8MMA_AtomIJNS4_4SM904GMMA30MMA_64x64x32_F32E5M2E5M2_SS_TNILNSO_7ScaleInE1ELSQ_1EEEEEENS4_6LayoutISD_NS5_IJSC_NSA_ILi0EEESU_EEEEENS5_IJNS4_10UnderscoreESX_SX_EEEEENS4_13SM90_TMA_LOADENS4_14ComposedLayoutINS4_7SwizzleILi2ELi4ELi3EEENS4_18smem_ptr_flag_bitsILi8EEENST_INS5_IJNSA_ILi8EEESH_EEENS5_IJSH_SC_EEEEEEEvNS4_8identityENS4_23SM90_TMA_LOAD_MULTICASTES1A_vS1B_EENS_8epilogue10collective6detail29Sm90TmaWarpSpecializedAdapterINS1F_15DefaultEpilogueISJ_SK_SK_NS1E_6thread17LinearCombinationISJ_Li1EffLNS1J_9ScaleType4KindE0ELNS_15FloatRoundStyleE2ESJ_EENS1_15EpilogueDefaultEEEEEvvEEEEvNT_6ParamsE)
        .other          _ZN7cutlass13device_kernelINS_4gemm6kernel13GemmUniversalIN4cute5tupleIJiiiiEEENS1_10collective13CollectiveMmaINS1_37MainloopSm90TmaGmmaWarpSpecializedFP8ILi5ENS5_IJNS4_1CILi2EEENSA_ILi1EEESC_EEENS1_35KernelTmaWarpSpecializedCooperativeEEENS5_IJNSA_ILi128EEENSA_ILi64EEESH_EEENS_12float_e5m2_tENS5_IJlSC_lEEESJ_SK_NS4_8TiledMMAINS4_8MMA_AtomIJNS4_4SM904GMMA30MMA_64x64x32_F32E5M2E5M2_SS_TNILNSO_7ScaleInE1ELSQ_1EEEEEENS4_6LayoutISD_NS5_IJSC_NSA_ILi0EEESU_EEEEENS5_IJNS4_10UnderscoreESX_SX_EEEEENS4_13SM90_TMA_LOADENS4_14ComposedLayoutINS4_7SwizzleILi2ELi4ELi3EEENS4_18smem_ptr_flag_bitsILi8EEENST_INS5_IJNSA_ILi8EEESH_EEENS5_IJSH_SC_EEEEEEEvNS4_8identityENS4_23SM90_TMA_LOAD_MULTICASTES1A_vS1B_EENS_8epilogue10collective6detail29Sm90TmaWarpSpecializedAdapterINS1F_15DefaultEpilogueISJ_SK_SK_NS1E_6thread17LinearCombinationISJ_Li1EffLNS1J_9ScaleType4KindE0ELNS_15FloatRoundStyleE2ESJ_EENS1_15EpilogueDefaultEEEEEvvEEEEvNT_6ParamsE,@"STO_CUDA_ENTRY STV_DEFAULT"
_ZN7cutlass13device_kernelINS_4gemm6kernel13GemmUniversalIN4cute5tupleIJiiiiEEENS1_10collective13CollectiveMmaINS1_37MainloopSm90TmaGmmaWarpSpecializedFP8ILi5ENS5_IJNS4_1CILi2EEENSA_ILi1EEESC_EEENS1_35KernelTmaWarpSpecializedCooperativeEEENS5_IJNSA_ILi128EEENSA_ILi64EEESH_EEENS_12float_e5m2_tENS5_IJlSC_lEEESJ_SK_NS4_8TiledMMAINS4_8MMA_AtomIJNS4_4SM904GMMA30MMA_64x64x32_F32E5M2E5M2_SS_TNILNSO_7ScaleInE1ELSQ_1EEEEEENS4_6LayoutISD_NS5_IJSC_NSA_ILi0EEESU_EEEEENS5_IJNS4_10UnderscoreESX_SX_EEEEENS4_13SM90_TMA_LOADENS4_14ComposedLayoutINS4_7SwizzleILi2ELi4ELi3EEENS4_18smem_ptr_flag_bitsILi8EEENST_INS5_IJNSA_ILi8EEESH_EEENS5_IJSH_SC_EEEEEEEvNS4_8identityENS4_23SM90_TMA_LOAD_MULTICASTES1A_vS1B_EENS_8epilogue10collective6detail29Sm90TmaWarpSpecializedAdapterINS1F_15DefaultEpilogueISJ_SK_SK_NS1E_6thread17LinearCombinationISJ_Li1EffLNS1J_9ScaleType4KindE0ELNS_15FloatRoundStyleE2ESJ_EENS1_15EpilogueDefaultEEEEEvvEEEEvNT_6ParamsE:
[----:B------:R-:W-:Y:S01]  /*0000*/  LDC R1, c[0x0][0x28] ;  /* 0x00000a00ff017b82 */ /* 0x000fe20000000800 */
[----:B------:R-:W0:Y:S01]  /*0010*/  S2R R0, SR_TID.X ;  /* 0x0000000000007919 */ /* 0x000e220000002100 */
[----:B------:R-:W-:Y:S01]  /*0020*/  ELECT P0, URZ, PT ;  /* 0x00000000003f782f */ /* 0x000fe20003800000 */
[----:B------:R-:W-:Y:S01]  /*0030*/  BSSY B0, `(.L_x_0) ;  /* 0x000000f000007945 */ /* 0x000fe20003800000 */
[--C-:B0-----:R-:W-:Y:S02]  /*0040*/  SHF.R.U32.HI R2, RZ, 0x5, R0.reuse ;  /* 0x00000005ff027819 */ /* 0x101fe40000011600 */
[----:B------:R-:W-:-:S03]  /*0050*/  SHF.R.U32.HI R3, RZ, 0x7, R0 ;  /* 0x00000007ff037819 */ /* 0x000fc60000011600 */
[----:B------:R-:W0:Y:S04]  /*0060*/  SHFL.IDX PT, R7, R2, RZ, 0x1f ;  /* 0x00001fff02077589 */ /* 0x000e2800000e0000 */
[----:B------:R1:W2:Y:S01]  /*0070*/  SHFL.IDX PT, R4, R3, RZ, 0x1f ;  /* 0x00001fff03047589 */ /* 0x0002a200000e0000 */
[----:B0-----:R-:W-:-:S13]  /*0080*/  ISETP.NE.OR P0, PT, R7, RZ, !P0 ;  /* 0x000000ff0700720c */ /* 0x001fda0004705670 */
[----:B-12---:R-:W-:Y:S05]  /*0090*/  @P0 BRA `(.L_x_1) ;  /* 0x0000000000200947 */ /* 0x006fea0003800000 */
[----:B------:R-:W-:Y:S02]  /*00a0*/  ULDC.64 UR4, c[0x0][0x198] ;  /* 0x0000660000047ab9 */ /* 0x000fe40000000a00 */
[----:B------:R-:W-:Y:S02]  /*00b0*/  UIADD3 UR6, UP0, UR4, 0xf0, URZ ;  /* 0x000000f004067890 */ /* 0x000fe4000ff1e03f */
[----:B------:R-:W-:Y:S02]  /*00c0*/  UIADD3 UR4, UP1, UR4, 0x1f0, URZ ;  /* 0x000001f004047890 */ /* 0x000fe4000ff3e03f */
[----:B------:R-:W-:Y:S02]  /*00d0*/  UIADD3.X UR7, URZ, UR5, URZ, UP0, !UPT ;  /* 0x000000053f077290 */ /* 0x000fe400087fe43f */
[----:B------:R-:W-:-:S07]  /*00e0*/  UIADD3.X UR5, URZ, UR5, URZ, UP1, !UPT ;  /* 0x000000053f057290 */ /* 0x000fce0008ffe43f */
[----:B------:R0:W-:Y:S02]  /*00f0*/  UTMACCTL.PF [UR6] ;  /* 0x00000000060079b9 */ /* 0x0001e40008040000 */
[----:B------:R0:W-:Y:S02]  /*0100*/  UTMACCTL.PF [UR4] ;  /* 0x00000000040079b9 */ /* 0x0001e40008040000 */
[----:B0-----:R-:W-:Y:S01]  /*0110*/  NOP ;  /* 0x0000000000007918 */ /* 0x001fe20000000000 */
.L_x_1:
[----:B------:R-:W-:Y:S05]  /*0120*/  BSYNC B0 ;  /* 0x0000000000007941 */ /* 0x000fea0003800000 */
.L_x_0:
[----:B------:R-:W0:Y:S02]  /*0130*/  SHFL.IDX PT, R3, R2, RZ, 0x1f ;  /* 0x00001fff02037589 */ /* 0x000e2400000e0000 */
[----:B0-----:R-:W-:-:S13]  /*0140*/  ISETP.NE.AND P0, PT, R3, RZ, PT ;  /* 0x000000ff0300720c */ /* 0x001fda0003f05270 */
[----:B------:R-:W-:Y:S05]  /*0150*/  @P0 BRA `(.L_x_2) ;  /* 0x0000000000600947 */ /* 0x000fea0003800000 */
[----:B------:R-:W0:Y:S01]  /*0160*/  S2UR UR8, SR_CgaCtaId ;  /* 0x00000000000879c3 */ /* 0x000e220000008800 */
[----:B------:R-:W-:Y:S01]  /*0170*/  UMOV UR4, 0x400 ;  /* 0x0000040000047882 */ /* 0x000fe20000000000 */
[----:B------:R-:W-:Y:S01]  /*0180*/  UMOV UR5, 0x1 ;  /* 0x0000000100057882 */ /* 0x000fe20000000000 */
[----:B------:R-:W-:Y:S01]  /*0190*/  UMOV UR6, 0x4 ;  /* 0x0000000400067882 */ /* 0x000fe20000000000 */
[----:B------:R-:W-:Y:S01]  /*01a0*/  ELECT P0, URZ, PT ;  /* 0x00000000003f782f */ /* 0x000fe20003800000 */
[----:B------:R-:W-:-:S04]  /*01b0*/  UIADD3 UR6, -UR6, 0x100000, URZ ;  /* 0x0010000006067890 */ /* 0x000fc8000fffe13f */
[----:B------:R-:W-:Y:S02]  /*01c0*/  USHF.L.U32 UR7, UR6, 0xb, URZ ;  /* 0x0000000b06077899 */ /* 0x000fe4000800063f */
[----:B------:R-:W-:Y:S02]  /*01d0*/  USHF.L.U32 UR6, UR6, 0x1, URZ ;  /* 0x0000000106067899 */ /* 0x000fe4000800063f */
[----:B0-----:R-:W-:Y:S02]  /*01e0*/  ULEA UR8, UR8, UR4, 0x18 ;  /* 0x0000000408087291 */ /* 0x001fe4000f8ec03f */
[----:B------:R-:W-:-:S04]  /*01f0*/  UIADD3 UR4, -UR5, 0x100000, URZ ;  /* 0x0010000005047890 */ /* 0x000fc8000fffe13f */
[----:B------:R-:W-:Y:S02]  /*0200*/  USHF.L.U32 UR5, UR4, 0xb, URZ ;  /* 0x0000000b04057899 */ /* 0x000fe4000800063f */
[----:B------:R-:W-:Y:S01]  /*0210*/  USHF.L.U32 UR4, UR4, 0x1, URZ ;  /* 0x0000000104047899 */ /* 0x000fe2000800063f */
[----:B------:R-:W0:Y:S11]  /*0220*/  FENCE.VIEW.ASYNC.S ;  /* 0x00000000000073c6 */ /* 0x000e360000000000 */
[----:B0-----:R0:W1:Y:S01]  /*0230*/  SYNCS.EXCH.64 URZ, [UR8], UR4 ;  /* 0x00000004083f75b2 */ /* 0x0010620008000100 */
[----:B------:R0:W2:Y:S01]  /*0240*/  SYNCS.EXCH.64 URZ, [UR8+0x28], UR6 ;  /* 0x00002806083f75b2 */ /* 0x0000a20008000100 */
[----:B------:R0:W3:Y:S01]  /*0250*/  SYNCS.EXCH.64 URZ, [UR8+0x8], UR4 ;  /* 0x00000804083f75b2 */ /* 0x0000e20008000100 */
[----:B------:R0:W4:Y:S01]  /*0260*/  SYNCS.EXCH.64 URZ, [UR8+0x30], UR6 ;  /* 0x00003006083f75b2 */ /* 0x0001220008000100 */
[----:B------:R0:W0:Y:S01]  /*0270*/  SYNCS.EXCH.64 URZ, [UR8+0x10], UR4 ;  /* 0x00001004083f75b2 */ /* 0x0000220008000100 */
[----:B------:R0:W0:Y:S01]  /*0280*/  SYNCS.EXCH.64 URZ, [UR8+0x38], UR6 ;  /* 0x00003806083f75b2 */ /* 0x0000220008000100 */
[----:B------:R0:W0:Y:S01]  /*0290*/  SYNCS.EXCH.64 URZ, [UR8+0x18], UR4 ;  /* 0x00001804083f75b2 */ /* 0x0000220008000100 */
[----:B------:R0:W0:Y:S01]  /*02a0*/  SYNCS.EXCH.64 URZ, [UR8+0x40], UR6 ;  /* 0x00004006083f75b2 */ /* 0x0000220008000100 */
[----:B------:R0:W0:Y:S01]  /*02b0*/  SYNCS.EXCH.64 URZ, [UR8+0x20], UR4 ;  /* 0x00002004083f75b2 */ /* 0x0000220008000100 */
[----:B------:R0:W0:Y:S01]  /*02c0*/  SYNCS.EXCH.64 URZ, [UR8+0x48], UR6 ;  /* 0x00004806083f75b2 */ /* 0x0000220008000100 */
[----:B------:R-:W-:Y:S01]  /*02d0*/  NOP ;  /* 0x0000000000007918 */ /* 0x000fe20000000000 */
.L_x_2:
[----:B------:R-:W-:Y:S01]  /*02e0*/  SHF.R.S32.HI R5, RZ, 0x1f, R0 ;  /* 0x0000001fff057819 */ /* 0x000fe20000011400 */
[----:B------:R-:W5:Y:S01]  /*02f0*/  SHFL.IDX PT, R2, R2, RZ, 0x1f ;  /* 0x00001fff02027589 */ /* 0x000f6200000e0000 */
[----:B0-----:R-:W0:Y:S01]  /*0300*/  S2UR UR8, SR_CTAID.X ;  /* 0x00000000000879c3 */ /* 0x001e220000002500 */
[----:B------:R-:W-:Y:S02]  /*0310*/  ELECT P0, URZ, PT ;  /* 0x00000000003f782f */ /* 0x000fe40003800000 */
[----:B------:R-:W-:Y:S01]  /*0320*/  LEA.HI R5, R5, R0, RZ, 0x7 ;  /* 0x0000000005057211 */ /* 0x000fe200078f38ff */
[----:B------:R-:W1:Y:S01]  /*0330*/  S2R R8, SR_CTAID.Y ;  /* 0x0000000000087919 */ /* 0x000e620000002600 */
[----:B------:R-:W-:Y:S01]  /*0340*/  ULDC UR4, c[0x0][0x150] ;  /* 0x0000540000047ab9 */ /* 0x000fe20000000800 */
[----:B------:R-:W-:Y:S01]  /*0350*/  VIADD R16, R4, 0xffffffff ;  /* 0xffffffff04107836 */ /* 0x000fe20000000000 */
[----:B------:R-:W-:Y:S01]  /*0360*/  LOP3.LUT R5, R5, 0xffffff80, RZ, 0xc0, !PT ;  /* 0xffffff8005057812 */ /* 0x000fe200078ec0ff */
[----:B------:R-:W-:Y:S01]  /*0370*/  NOP ;  /* 0x0000000000007918 */ /* 0x000fe20000000000 */
[----:B------:R-:W2:Y:S01]  /*0380*/  LDC R12, c[0x0][0x144] ;  /* 0x00005100ff0c7b82 */ /* 0x000ea20000000800 */
[----:B------:R-:W-:Y:S01]  /*0390*/  NOP ;  /* 0x0000000000007918 */ /* 0x000fe20000000000 */
[----:B------:R-:W-:Y:S01]  /*03a0*/  ISETP.GE.U32.AND P6, PT, R16, 0x2, PT ;  /* 0x000000021000780c */ /* 0x000fe20003fc6070 */
[----:B------:R-:W-:Y:S01]  /*03b0*/  IMAD.IADD R5, R0, 0x1, -R5 ;  /* 0x0000000100057824 */ /* 0x000fe200078e0a05 */
[----:B------:R-:W-:-:S04]  /*03c0*/  ISETP.NE.AND P3, PT, R4, RZ, PT ;  /* 0x000000ff0400720c */ /* 0x000fc80003f65270 */
[----:B------:R-:W-:Y:S01]  /*03d0*/  SHF.R.S32.HI R6, RZ, 0x1f, R5 ;  /* 0x0000001fff067819 */ /* 0x000fe20000011405 */
[----:B------:R-:W3:Y:S03]  /*03e0*/  LDC R14, c[0x0][0x140] ;  /* 0x00005000ff0e7b82 */ /* 0x000ee60000000800 */
[----:B------:R-:W-:Y:S02]  /*03f0*/  LEA.HI R6, R6, R5, RZ, 0x3 ;  /* 0x0000000506067211 */ /* 0x000fe400078f18ff */
[----:B-----5:R-:W-:Y:S02]  /*0400*/  ISETP.NE.OR P0, PT, R2, RZ, !P0 ;  /* 0x000000ff0200720c */ /* 0x020fe40004705670 */
[--C-:B------:R-:W-:Y:S02]  /*0410*/  SHF.R.S32.HI R2, RZ, 0x3, R6.reuse ;  /* 0x00000003ff027819 */ /* 0x100fe40000011406 */
[----:B------:R-:W-:-:S02]  /*0420*/  SHF.R.S32.HI R11, RZ, 0x1f, R6 ;  /* 0x0000001fff0b7819 */ /* 0x000fc40000011406 */
[----:B------:R-:W-:Y:S02]  /*0430*/  SHF.R.S32.HI R6, RZ, 0x1f, R3 ;  /* 0x0000001fff067819 */ /* 0x000fe40000011403 */
[----:B0-----:R-:W-:Y:S02]  /*0440*/  I2FP.F32.U32 R10, UR8 ;  /* 0x00000008000a7c45 */ /* 0x001fe40008201000 */
[----:B------:R-:W-:Y:S02]  /*0450*/  LEA.HI R11, R11, R2, RZ, 0x2 ;  /* 0x000000020b0b7211 */ /* 0x000fe400078f10ff */
[----:B------:R-:W-:Y:S01]  /*0460*/  LEA.HI R6, R6, R3, RZ, 0x2 ;  /* 0x0000000306067211 */ /* 0x000fe200078f10ff */
[----:B------:R-:W-:Y:S01]  /*0470*/  FMUL R10, R10, UR4 ;  /* 0x000000040a0a7c20 */ /* 0x000fe20008400000 */
[----:B------:R-:W-:Y:S01]  /*0480*/  LOP3.LUT R11, R11, 0xfffffffc, RZ, 0xc0, !PT ;  /* 0xfffffffc0b0b7812 */ /* 0x000fe200078ec0ff */
[----:B------:R-:W-:Y:S01]  /*0490*/  VOTEU.ALL UP0, P0 ;  /* 0x00000000003f7886 */ /* 0x000fe20000000000 */
[----:B------:R-:W-:Y:S01]  /*04a0*/  LOP3.LUT R6, R6, 0x3ffffffc, RZ, 0xc0, !PT ;  /* 0x3ffffffc06067812 */ /* 0x000fe200078ec0ff */
[----:B------:R-:W-:Y:S01]  /*04b0*/  ULDC UR4, c[0x0][0x154] ;  /* 0x0000550000047ab9 */ /* 0x000fe20000000800 */
[----:B-1----:R-:W-:Y:S01]  /*04c0*/  I2FP.F32.U32 R13, R8 ;  /* 0x00000008000d7245 */ /* 0x002fe20000201000 */
[----:B------:R-:W0:Y:S01]  /*04d0*/  F2I.U32.TRUNC.NTZ R10, R10 ;  /* 0x0000000a000a7305 */ /* 0x000e22000020f000 */
[----:B------:R-:W-:Y:S01]  /*04e0*/  IMAD.IADD R11, R2, 0x1, -R11 ;  /* 0x00000001020b7824 */ /* 0x000fe200078e0a0b */
[----:B------:R-:W1:Y:S01]  /*04f0*/  @!UP0 S2UR UR7, SR_CgaCtaId ;  /* 0x00000000000789c3 */ /* 0x000e620000008800 */
[----:B------:R-:W-:-:S02]  /*0500*/  IMAD.IADD R6, R3, 0x1, -R6 ;  /* 0x0000000103067824 */ /* 0x000fc400078e0a06 */
[----:B------:R-:W-:Y:S01]  /*0510*/  FMUL R13, R13, UR4 ;  /* 0x000000040d0d7c20 */ /* 0x000fe20008400000 */
[----:B------:R-:W-:Y:S01]  /*0520*/  UMOV UR4, 0x20 ;  /* 0x0000002000047882 */ /* 0x000fe20000000000 */
[----:B------:R-:W-:Y:S01]  /*0530*/  @!UP0 UMOV UR6, 0x400 ;  /* 0x0000040000068882 */ /* 0x000fe20000000000 */
[----:B------:R-:W-:Y:S01]  /*0540*/  IMAD R6, R6, 0x4, R11 ;  /* 0x0000000406067824 */ /* 0x000fe200078e020b */
[----:B------:R-:W-:-:S04]  /*0550*/  @!UP0 UIADD3 UR4, -UR4, 0x100000, URZ ;  /* 0x0010000004048890 */ /* 0x000fc8000fffe13f */
[----:B------:R-:W-:Y:S02]  /*0560*/  @!UP0 USHF.L.U32 UR5, UR4, 0xb, URZ ;  /* 0x0000000b04058899 */ /* 0x000fe4000800063f */
[----:B------:R-:W-:Y:S01]  /*0570*/  @!UP0 USHF.L.U32 UR4, UR4, 0x1, URZ ;  /* 0x0000000104048899 */ /* 0x000fe2000800063f */
[----:B---3--:R-:W-:Y:S01]  /*0580*/  ISETP.EQ.U32.AND P2, PT, R14, 0x1, PT ;  /* 0x000000010e00780c */ /* 0x008fe20003f42070 */
[----:B------:R-:W3:Y:S01]  /*0590*/  LDC R11, c[0x0][0x148] ;  /* 0x00005200ff0b7b82 */ /* 0x000ee20000000800 */
[----:B------:R-:W5:Y:S01]  /*05a0*/  F2I.U32.TRUNC.NTZ R13, R13 ;  /* 0x0000000d000d7305 */ /* 0x000f62000020f000 */
[----:B------:R-:W-:Y:S01]  /*05b0*/  LEA.HI R2, R6, R6, RZ, 0x1 ;  /* 0x0000000606027211 */ /* 0x000fe200078f08ff */
[----:B------:R-:W-:Y:S01]  /*05c0*/  VOTEU.ALL UP1, P0 ;  /* 0x00000000003f7886 */ /* 0x000fe20000020000 */
[----:B0-----:R-:W-:Y:S02]  /*05d0*/  IMAD.MOV R15, RZ, RZ, -R10 ;  /* 0x000000ffff0f7224 */ /* 0x001fe400078e0a0a */
[----:B------:R-:W-:-:S02]  /*05e0*/  LOP3.LUT R3, R2, 0xfffffffe, RZ, 0xc0, !PT ;  /* 0xfffffffe02037812 */ /* 0x000fc400078ec0ff */
[----:B------:R-:W-:Y:S01]  /*05f0*/  SHF.R.S32.HI R2, RZ, 0x1f, R7 ;  /* 0x0000001fff027819 */ /* 0x000fe20000011407 */
[----:B--2---:R-:W-:Y:S02]  /*0600*/  IMAD R10, R12, R15, UR8 ;  /* 0x000000080c0a7e24 */ /* 0x004fe4000f8e020f */
[----:B------:R-:W-:Y:S01]  /*0610*/  IMAD.IADD R3, R6, 0x1, -R3 ;  /* 0x0000000106037824 */ /* 0x000fe200078e0a03 */
[----:B------:R-:W-:-:S04]  /*0620*/  LEA.HI R2, R2, R7, RZ, 0x2 ;  /* 0x0000000702027211 */ /* 0x000fc800078f10ff */
[----:B------:R-:W-:Y:S01]  /*0630*/  ISETP.NE.AND P4, PT, R3, R10, PT ;  /* 0x0000000a0300720c */ /* 0x000fe20003f85270 */
[----:B------:R-:W-:Y:S01]  /*0640*/  IMAD.SHL.U32 R3, R6, 0x4, RZ ;  /* 0x0000000406037824 */ /* 0x000fe200078e00ff */
[----:B------:R-:W-:Y:S01]  /*0650*/  LOP3.LUT R2, R2, 0xfffffffc, RZ, 0xc0, !PT ;  /* 0xfffffffc02027812 */ /* 0x000fe200078ec0ff */
[----:B-----5:R-:W-:Y:S01]  /*0660*/  IMAD.MOV R20, RZ, RZ, -R13 ;  /* 0x000000ffff147224 */ /* 0x020fe200078e0a0d */
[----:B-1----:R-:W-:Y:S02]  /*0670*/  @!UP0 ULEA UR6, UR7, UR6, 0x18 ;  /* 0x0000000607068291 */ /* 0x002fe4000f8ec03f */
[----:B------:R-:W-:Y:S01]  /*0680*/  LOP3.LUT R3, R6, 0xc, R3, 0x78, !PT ;  /* 0x0000000c06037812 */ /* 0x000fe200078e7803 */
[----:B------:R-:W-:Y:S01]  /*0690*/  IMAD.IADD R7, R7, 0x1, -R2 ;  /* 0x0000000107077824 */ /* 0x000fe200078e0a02 */
[----:B------:R-:W-:Y:S01]  /*06a0*/  VOTEU.ALL UP0, P0 ;  /* 0x00000000003f7886 */ /* 0x000fe20000000000 */
[----:B---3--:R-:W-:Y:S01]  /*06b0*/  IMAD R13, R11, R20, R8 ;  /* 0x000000140b0d7224 */ /* 0x008fe200078e0208 */
[----:B------:R-:W-:Y:S01]  /*06c0*/  LOP3.LUT P0, RZ, R5, 0x7, RZ, 0xc0, !PT ;  /* 0x0000000705ff7812 */ /* 0x000fe2000780c0ff */
[----:B------:R-:W-:Y:S01]  /*06d0*/  IMAD.MOV.U32 R6, RZ, RZ, 0x1 ;  /* 0x00000001ff067424 */ /* 0x000fe200078e00ff */
[----:B------:R-:W-:-:S02]  /*06e0*/  ISETP.NE.AND P1, PT, R7, 0x3, PT ;  /* 0x000000030700780c */ /* 0x000fc40003f25270 */
[----:B------:R-:W-:Y:S02]  /*06f0*/  @P4 LEA.HI R2, R3, R3, RZ, 0x1 ;  /* 0x0000000303024211 */ /* 0x000fe400078f08ff */
[----:B------:R-:W-:Y:S01]  /*0700*/  ISETP.EQ.OR P1, PT, R7, RZ, !P1 ;  /* 0x000000ff0700720c */ /* 0x000fe20004f22670 */
[----:B------:R-:W0:Y:S02]  /*0710*/  FENCE.VIEW.ASYNC.S ;  /* 0x00000000000073c6 */ /* 0x000e240000000000 */
[----:B0-----:R0:W1:Y:S01]  /*0720*/  @!UP0 SYNCS.EXCH.64 URZ, [UR6+0x60], UR4 ;  /* 0x00006004063f85b2 */ /* 0x0010620008000100 */
[----:B------:R-:W-:Y:S02]  /*0730*/  @P4 SHF.R.S32.HI R2, RZ, 0x1, R2 ;  /* 0x00000001ff024819 */ /* 0x000fe40000011402 */
[----:B------:R-:W-:Y:S02]  /*0740*/  ISETP.LT.U32.AND P0, PT, R3, 0x2, !P0 ;  /* 0x000000020300780c */ /* 0x000fe40004701070 */
[----:B------:R-:W-:-:S02]  /*0750*/  @P4 ISETP.NE.AND P5, PT, R2, R13, PT ;  /* 0x0000000d0200420c */ /* 0x000fc40003fa5270 */
[----:B------:R-:W-:Y:S02]  /*0760*/  ISETP.EQ.AND P1, PT, R4, RZ, P1 ;  /* 0x000000ff0400720c */ /* 0x000fe40000f22270 */
[----:B------:R-:W-:Y:S02]  /*0770*/  SEL R5, RZ, 0x1, !P0 ;  /* 0x00000001ff057807 */ /* 0x000fe40004000000 */
[----:B------:R-:W-:Y:S02]  /*0780*/  @P4 SEL R6, RZ, 0x1, P5 ;  /* 0x00000001ff064807 */ /* 0x000fe40002800000 */
[----:B------:R-:W-:Y:S02]  /*0790*/  SEL R2, RZ, 0x1, !P1 ;  /* 0x00000001ff027807 */ /* 0x000fe40004800000 */
[----:B------:R-:W-:Y:S01]  /*07a0*/  LOP3.LUT R6, R6, R5, RZ, 0xc0, !PT ;  /* 0x0000000506067212 */ /* 0x000fe200078ec0ff */
[----:B------:R0:W2:Y:S01]  /*07b0*/  @!UP1 SYNCS.EXCH.64 URZ, [UR6+0x68], UR4 ;  /* 0x00006804063f95b2 */ /* 0x0000a20008000100 */
[----:B------:R-:W-:Y:S01]  /*07c0*/  SEL R2, R2, 0x2, P6 ;  /* 0x0000000202027807 */ /* 0x000fe20003000000 */
[----:B------:R-:W-:Y:S01]  /*07d0*/  NOP ;  /* 0x0000000000007918 */ /* 0x000fe20000000000 */
[----:B------:R-:W-:Y:S05]  /*07e0*/  @!P2 BRA `(.L_x_3) ;  /* 0x000000000008a947 */ /* 0x000fea0003800000 */
[----:B-12-4-:R-:W-:Y:S01]  /*07f0*/  UCGABAR_ARV ;  /* 0x00000000000079c7 */ /* 0x016fe20008000000 */
[----:B------:R-:W-:Y:S05]  /*0800*/  BRA `(.L_x_4) ;  /* 0x0000000000047947 */ /* 0x000fea0003800000 */
.L_x_3:
[----:B-12-4-:R-:W-:Y:S01]  /*0810*/  NOP ;  /* 0x0000000000007918 */ /* 0x016fe20000000000 */
.L_x_4:
[----:B------:R-:W1:Y:S01]  /*0820*/  LDC R4, c[0x0][0x65c] ;  /* 0x00019700ff047b82 */ /* 0x000e620000000800 */
[----:B------:R-:W-:Y:S01]  /*0830*/  IMAD.MOV.U32 R5, RZ, RZ, RZ ;  /* 0x000000ffff057224 */ /* 0x000fe200078e00ff */
[----:B-1----:R-:W-:Y:S01]  /*0840*/  ISETP.NE.AND P4, PT, R4, 0x1, PT ;  /* 0x000000010400780c */ /* 0x002fe20003f85270 */
[----:B------:R-:W-:-:S12]  /*0850*/  IMAD.U32 R4, RZ, RZ, UR8 ;  /* 0x00000008ff047e24 */ /* 0x000fd8000f8e00ff */
[----:B------:R-:W1:Y:S01]  /*0860*/  @P4 LDC R15, c[0x0][0x10] ;  /* 0x00000400ff0f4b82 */ /* 0x000e620000000800 */
[----:B------:R-:W-:Y:S02]  /*0870*/  @P4 IMAD.MOV.U32 R9, RZ, RZ, RZ ;  /* 0x000000ffff094224 */ /* 0x000fe400078e00ff */
[----:B------:R-:W-:-:S05]  /*0880*/  @P4 IMAD.MOV.U32 R17, RZ, RZ, RZ ;  /* 0x000000ffff114224 */ /* 0x000fca00078e00ff */
[----:B------:R-:W2:Y:S01]  /*0890*/  @!P4 LDC R13, c[0x0][0xc] ;  /* 0x00000300ff0dcb82 */ /* 0x000ea20000000800 */
[----:B-1----:R-:W-:-:S04]  /*08a0*/  @P4 IMAD.WIDE.U32 R14, R15, UR8, R8 ;  /* 0x000000080f0e4c25 */ /* 0x002fc8000f8e0008 */
[----:B--2---:R-:W-:-:S04]  /*08b0*/  @!P4 IMAD.WIDE.U32 R12, R8, R13, R4 ;  /* 0x0000000d080cc225 */ /* 0x004fc800078e0004 */
[----:B------:R-:W-:Y:S02]  /*08c0*/  @P4 IMAD.MOV.U32 R4, RZ, RZ, R14 ;  /* 0x000000ffff044224 */ /* 0x000fe400078e000e */
[----:B------:R-:W-:Y:S02]  /*08d0*/  @P4 IMAD.IADD R5, R15, 0x1, R17 ;  /* 0x000000010f054824 */ /* 0x000fe400078e0211 */
[----:B------:R-:W-:Y:S02]  /*08e0*/  @!P4 IMAD.MOV.U32 R4, RZ, RZ, R12 ;  /* 0x000000ffff04c224 */ /* 0x000fe400078e000c */
[----:B------:R-:W-:Y:S01]  /*08f0*/  @!P4 IMAD.MOV.U32 R5, RZ, RZ, R13 ;  /* 0x000000ffff05c224 */ /* 0x000fe200078e000d */
[----:B------:R-:W-:Y:S06]  /*0900*/  @!P2 BRA `(.L_x_5) ;  /* 0x00000000000ca947 */ /* 0x000fec0003800000 */
[----:B------:R-:W-:Y:S01]  /*0910*/  UCGABAR_WAIT ;  /* 0x0000000000007dc7 */ /* 0x000fe20008000000 */
[----:B------:R-:W-:Y:S01]  /*0920*/  CCTL.IVALL ;  /* 0x00000000ff00798f */ /* 0x000fe20002000000 */
[----:B------:R-:W-:Y:S05]  /*0930*/  BRA `(.L_x_6) ;  /* 0x0000000000047947 */ /* 0x000fea0003800000 */
.L_x_5:
[----:B------:R-:W-:Y:S06]  /*0940*/  BAR.SYNC.DEFER_BLOCKING 0x0 ;  /* 0x0000000000007b1d */ /* 0x000fec0000010000 */
.L_x_6:
[----:B------:R-:W-:Y:S05]  /*0950*/  @!P3 BRA `(.L_x_7) ;  /* 0x0000004800f4b947 */ /* 0x000fea0003800000 */
[----:B------:R-:W-:-:S13]  /*0960*/  ISETP.GT.U32.AND P0, PT, R16, 0x1, PT ;  /* 0x000000011000780c */ /* 0x000fda0003f04070 */
[----:B0-----:R-:W-:Y:S05]  /*0970*/  @P0 EXIT ;  /* 0x000000000000094d */ /* 0x001fea0003800000 */
[----:B------:R-:W-:Y:S01]  /*0980*/  ULDC.64 UR4, c[0x0][0x650] ;  /* 0x0001940000047ab9 */ /* 0x000fe20000000a00 */
[----:B------:R-:W-:Y:S01]  /*0990*/  PRMT R14, RZ, 0x7610, R14 ;  /* 0x00007610ff0e7816 */ /* 0x000fe2000000000e */
[----:B------:R-:W-:Y:S01]  /*09a0*/  IMAD.MOV.U32 R71, RZ, RZ, -0x1 ;  /* 0xffffffffff477424 */ /* 0x000fe200078e00ff */
[----:B------:R-:W-:Y:S01]  /*09b0*/  ISETP.GE.U32.AND P0, PT, R4, UR4, PT ;  /* 0x0000000404007c0c */ /* 0x000fe2000bf06070 */
[----:B------:R-:W-:Y:S02]  /*09c0*/  IMAD.MOV.U32 R15, RZ, RZ, -0x1 ;  /* 0xffffffffff0f7424 */ /* 0x000fe400078e00ff */
[----:B------:R-:W-:Y:S01]  /*09d0*/  IMAD.MOV.U32 R73, RZ, RZ, -0x1 ;  /* 0xffffffffff497424 */ /* 0x000fe200078e00ff */
[----:B------:R-:W-:-:S13]  /*09e0*/  ISETP.GE.U32.AND.EX P0, PT, R5, UR5, PT, P0 ;  /* 0x0000000505007c0c */ /* 0x000fda000bf06100 */
[----:B------:R-:W-:Y:S05]  /*09f0*/  @P0 BRA `(.L_x_8) ;  /* 0x0000000400240947 */ /* 0x000fea0003800000 */
[----:B------:R-:W0:Y:S01]  /*0a00*/  LDC.64 R22, c[0x0][0x628] ;  /* 0x00018a00ff167b82 */ /* 0x000e220000000a00 */
[----:B------:R-:W-:Y:S02]  /*0a10*/  IMAD.MOV.U32 R12, RZ, RZ, R4 ;  /* 0x000000ffff0c7224 */ /* 0x000fe400078e0004 */
[----:B------:R-:W-:-:S05]  /*0a20*/  IMAD.MOV.U32 R13, RZ, RZ, R5 ;  /* 0x000000ffff0d7224 */ /* 0x000fca00078e0005 */
[----:B------:R-:W1:Y:S08]  /*0a30*/  LDC R18, c[0x0][0x630] ;  /* 0x00018c00ff127b82 */ /* 0x000e700000000800 */
[----:B------:R-:W2:Y:S01]  /*0a40*/  LDC.64 R24, c[0x0][0x620] ;  /* 0x00018800ff187b82 */ /* 0x000ea20000000a00 */
[----:B0-----:R-:W-:-:S04]  /*0a50*/  ISETP.NE.U32.AND P0, PT, R22, RZ, PT ;  /* 0x000000ff1600720c */ /* 0x001fc80003f05070 */
[----:B------:R-:W-:-:S13]  /*0a60*/  ISETP.NE.AND.EX P0, PT, R23, RZ, PT, P0 ;  /* 0x000000ff1700720c */ /* 0x000fda0003f05300 */
[----:B-12---:R-:W-:Y:S05]  /*0a70*/  @!P0 BRA `(.L_x_9) ;  /* 0x0000000000288947 */ /* 0x006fea0003800000 */
[----:B------:R-:W0:Y:S02]  /*0a80*/  LDC R7, c[0x0][0x634] ;  /* 0x00018d00ff077b82 */ /* 0x000e240000000800 */
[----:B0-----:R-:W-:-:S05]  /*0a90*/  IADD3 R7, P0, R4, R7, RZ ;  /* 0x0000000704077210 */ /* 0x001fca0007f1e0ff */
[----:B------:R-:W-:-:S04]  /*0aa0*/  IMAD.X R19, RZ, RZ, R5, P0 ;  /* 0x000000ffff137224 */ /* 0x000fc800000e0605 */
[----:B------:R-:W-:-:S04]  /*0ab0*/  IMAD.WIDE.U32 R12, R19, R22, RZ ;  /* 0x00000016130c7225 */ /* 0x000fc800078e00ff */
[----:B------:R-:W-:-:S04]  /*0ac0*/  IMAD.WIDE.U32 R14, P0, R7, R23, R12 ;  /* 0x00000017070e7225 */ /* 0x000fc8000780000c */
[----:B------:R-:W-:-:S04]  /*0ad0*/  IMAD.WIDE.U32 R12, R7, R22, RZ ;  /* 0x00000016070c7225 */ /* 0x000fc800078e00ff */
[----:B------:R-:W-:Y:S01]  /*0ae0*/  IMAD.X R17, RZ, RZ, RZ, P0 ;  /* 0x000000ffff117224 */ /* 0x000fe200000e06ff */
[----:B------:R-:W-:Y:S01]  /*0af0*/  IADD3 RZ, P0, R13, R14, RZ ;  /* 0x0000000e0dff7210 */ /* 0x000fe20007f1e0ff */
[----:B------:R-:W-:-:S04]  /*0b00*/  IMAD.MOV.U32 R16, RZ, RZ, R15 ;  /* 0x000000ffff107224 */ /* 0x000fc800078e000f */
[----:B------:R-:W-:-:S08]  /*0b10*/  IMAD.WIDE.U32.X R12, R19, R23, R16, P0 ;  /* 0x00000017130c7225 */ /* 0x000fd000000e0410 */
.L_x_9:
[----:B------:R-:W0:Y:S01]  /*0b20*/  LDC.64 R28, c[0x0][0x640] ;  /* 0x00019000ff1c7b82 */ /* 0x000e220000000a00 */
[--C-:B------:R-:W-:Y:S01]  /*0b30*/  SHF.R.U64 R73, R12, R18, R13.reuse ;  /* 0x000000120c497219 */ /* 0x100fe2000000120d */
[----:B------:R-:W-:Y:S01]  /*0b40*/  IMAD R27, R11, R20, R8 ;  /* 0x000000140b1b7224 */ /* 0x000fe200078e0208 */
[----:B------:R-:W-:Y:S01]  /*0b50*/  SHF.R.U32.HI R7, RZ, R18, R13 ;  /* 0x00000012ff077219 */ /* 0x000fe2000001160d */
[----:B------:R-:W-:Y:S01]  /*0b60*/  IMAD.MOV.U32 R23, RZ, RZ, 0x1 ;  /* 0x00000001ff177424 */ /* 0x000fe200078e00ff */
[----:B------:R-:W-:-:S03]  /*0b70*/  IADD3 R9, P0, RZ, -R73, RZ ;  /* 0x80000049ff097210 */ /* 0x000fc60007f1e0ff */
[----:B------:R-:W1:Y:S02]  /*0b80*/  LDC R22, c[0x0][0x618] ;  /* 0x00018600ff167b82 */ /* 0x000e640000000800 */
[----:B------:R-:W-:Y:S02]  /*0b90*/  IMAD.X R7, RZ, RZ, ~R7, P0 ;  /* 0x000000ffff077224 */ /* 0x000fe400000e0e07 */
[----:B------:R-:W-:-:S04]  /*0ba0*/  IMAD.WIDE.U32 R12, R9, R24, R4 ;  /* 0x00000018090c7225 */ /* 0x000fc800078e0004 */
[----:B------:R-:W2:Y:S01]  /*0bb0*/  LDC R18, c[0x0][0x608] ;  /* 0x00018200ff127b82 */ /* 0x000ea20000000800 */
[----:B------:R-:W-:Y:S02]  /*0bc0*/  IMAD R14, R7, R24, RZ ;  /* 0x00000018070e7224 */ /* 0x000fe400078e02ff */
[----:B------:R-:W-:Y:S02]  /*0bd0*/  IMAD.MOV.U32 R7, RZ, RZ, -0x1 ;  /* 0xffffffffff077424 */ /* 0x000fe400078e00ff */
[----:B------:R-:W-:-:S03]  /*0be0*/  IMAD R9, R9, R25, R14 ;  /* 0x0000001909097224 */ /* 0x000fc600078e020e */
[----:B------:R-:W3:Y:S01]  /*0bf0*/  LDC R26, c[0x0][0x658] ;  /* 0x00019600ff1a7b82 */ /* 0x000ee20000000800 */
[----:B------:R-:W-:Y:S01]  /*0c00*/  IMAD.IADD R9, R13, 0x1, R9 ;  /* 0x000000010d097824 */ /* 0x000fe200078e0209 */
[----:B0-----:R-:W-:-:S04]  /*0c10*/  ISETP.NE.U32.AND P0, PT, R28, RZ, PT ;  /* 0x000000ff1c00720c */ /* 0x001fc80003f05070 */
[----:B------:R-:W-:Y:S02]  /*0c20*/  ISETP.NE.AND.EX P0, PT, R29, RZ, PT, P0 ;  /* 0x000000ff1d00720c */ /* 0x000fe40003f05300 */
[----:B------:R-:W0:Y:S01]  /*0c30*/  LDC R24, c[0x0][0x600] ;  /* 0x00018000ff187b82 */ /* 0x000e220000000800 */
[-CC-:B-1----:R-:W-:Y:S02]  /*0c40*/  SHF.R.U64 R16, R12, R22.reuse, R9.reuse ;  /* 0x000000160c107219 */ /* 0x182fe40000001209 */
[----:B------:R-:W-:-:S05]  /*0c50*/  SHF.R.U32.HI R9, RZ, R22, R9 ;  /* 0x00000016ff097219 */ /* 0x000fca0000011609 */
[----:B------:R-:W1:Y:S01]  /*0c60*/  LDC R19, c[0x0][0x648] ;  /* 0x00019200ff137b82 */ /* 0x000e620000000800 */
[-CC-:B--2---:R-:W-:Y:S02]  /*0c70*/  SHF.R.U64 R22, R16, R18.reuse, R9.reuse ;  /* 0x0000001210167219 */ /* 0x184fe40000001209 */
[----:B------:R-:W-:-:S05]  /*0c80*/  SHF.R.U32.HI R9, RZ, R18, R9 ;  /* 0x00000012ff097219 */ /* 0x000fca0000011609 */
[----:B------:R-:W2:Y:S01]  /*0c90*/  LDC R21, c[0x0][0x638] ;  /* 0x00018e00ff157b82 */ /* 0x000ea20000000800 */
[-CC-:B---3--:R-:W-:Y:S02]  /*0ca0*/  SHF.R.U64 R18, R22, R26.reuse, R9.reuse ;  /* 0x0000001a16127219 */ /* 0x188fe40000001209 */
[-C--:B------:R-:W-:Y:S02]  /*0cb0*/  SHF.L.U32 R7, R7, R26.reuse, RZ ;  /* 0x0000001a07077219 */ /* 0x080fe400000006ff */
[----:B------:R-:W-:Y:S01]  /*0cc0*/  SHF.R.U32.HI R9, RZ, R26, R9 ;  /* 0x0000001aff097219 */ /* 0x000fe20000011609 */
[----:B------:R-:W-:Y:S01]  /*0cd0*/  IMAD.MOV.U32 R8, RZ, RZ, R18 ;  /* 0x000000ffff087224 */ /* 0x000fe200078e0012 */
[----:B------:R-:W-:Y:S01]  /*0ce0*/  LOP3.LUT R11, RZ, R7, RZ, 0x33, !PT ;  /* 0x00000007ff0b7212 */ /* 0x000fe200078e33ff */
[----:B------:R-:W3:Y:S01]  /*0cf0*/  LDC R25, c[0x0][0x610] ;  /* 0x00018400ff197b82 */ /* 0x000ee20000000800 */
[----:B------:R-:W-:Y:S05]  /*0d00*/  @!P0 BRA `(.L_x_10) ;  /* 0x0000000000288947 */ /* 0x000fea0003800000 */
[----:B------:R-:W4:Y:S02]  /*0d10*/  LDC R7, c[0x0][0x64c] ;  /* 0x00019300ff077b82 */ /* 0x000f240000000800 */
[----:B----4-:R-:W-:-:S05]  /*0d20*/  IADD3 R7, P0, R18, R7, RZ ;  /* 0x0000000712077210 */ /* 0x010fca0007f1e0ff */
        /* <DEDUP_REMOVED lines=8> */
.L_x_10:
[----:B-1----:R-:W-:Y:S01]  /*0db0*/  SHF.R.U64 R9, R8, R19, R9 ;  /* 0x0000001308097219 */ /* 0x002fe20000001209 */
[----:B------:R-:W-:Y:S01]  /*0dc0*/  IMAD.MOV.U32 R14, RZ, RZ, 0x1 ;  /* 0x00000001ff0e7424 */ /* 0x000fe200078e00ff */
[----:B------:R-:W-:Y:S01]  /*0dd0*/  LOP3.LUT R8, R22, R11, RZ, 0xc0, !PT ;  /* 0x0000000b16087212 */ /* 0x000fe200078ec0ff */
[----:B0-----:R-:W-:Y:S01]  /*0de0*/  VIADD R11, R24, 0xffffffff ;  /* 0xffffffff180b7836 */ /* 0x001fe20000000000 */
[----:B------:R-:W-:Y:S01]  /*0df0*/  SHF.L.U32 R7, R23, R26, RZ ;  /* 0x0000001a17077219 */ /* 0x000fe200000006ff */
[----:B------:R-:W-:Y:S01]  /*0e00*/  IMAD.MOV R12, RZ, RZ, -R9 ;  /* 0x000000ffff0c7224 */ /* 0x000fe200078e0a09 */
[----:B------:R-:W-:Y:S02]  /*0e10*/  SEL R10, R10, R27, !P4 ;  /* 0x0000001b0a0a7207 */ /* 0x000fe40006000000 */
[----:B------:R-:W-:Y:S01]  /*0e20*/  LOP3.LUT R11, R16, R11, RZ, 0xc0, !PT ;  /* 0x0000000b100b7212 */ /* 0x000fe200078ec0ff */
[----:B------:R-:W-:Y:S02]  /*0e30*/  IMAD R9, R7, R9, R8 ;  /* 0x0000000907097224 */ /* 0x000fe400078e0208 */
[----:B--2---:R-:W-:-:S02]  /*0e40*/  IMAD R7, R12, R21, R18 ;  /* 0x000000150c077224 */ /* 0x004fc400078e0212 */
[----:B---3--:R-:W-:Y:S02]  /*0e50*/  IMAD R10, R9, R25, R10 ;  /* 0x00000019090a7224 */ /* 0x008fe400078e020a */
[----:B------:R-:W-:-:S05]  /*0e60*/  IMAD R7, R7, R24, R11 ;  /* 0x0000001807077224 */ /* 0x000fca00078e020b */
[----:B------:R-:W-:Y:S02]  /*0e70*/  SEL R15, R7, R10, !P4 ;  /* 0x0000000a070f7207 */ /* 0x000fe40006000000 */
[----:B------:R-:W-:-:S07]  /*0e80*/  SEL R71, R10, R7, !P4 ;  /* 0x000000070a477207 */ /* 0x000fce0006000000 */
.L_x_8:
[----:B------:R-:W-:-:S08]  /*0e90*/  NOP ;  /* 0x0000000000007918 */ /* 0x000fd00000000000 */
[----:B------:R-:W0:Y:S02]  /*0ea0*/  USETMAXREG.TRY_ALLOC.CTAPOOL UP0, 0xe8 ;  /* 0x000000e8000079c8 */ /* 0x000e240008000600 */
[----:B0-----:R-:W-:-:S13]  /*0eb0*/  PLOP3.LUT P0, PT, PT, PT, UP0, 0x80, 0x0 ;  /* 0x000000000000781c */ /* 0x001fda0003f0f008 */
[----:B------:R-:W-:Y:S05]  /*0ec0*/  @!P0 BRA `(.L_x_8) ;  /* 0xfffffffc00f08947 */ /* 0x000fea000383ffff */
[----:B------:R-:W-:Y:S01]  /*0ed0*/  ULDC.64 UR4, c[0x0][0x598] ;  /* 0x0001660000047ab9 */ /* 0x000fe20000000a00 */
[----:B------:R-:W-:Y:S01]  /*0ee0*/  ULDC.64 UR16, c[0x0][0x208] ;  /* 0x0000820000107ab9 */ /* 0x000fe20000000a00 */
[----:B------:R-:W-:-:S04]  /*0ef0*/  ISETP.NE.U32.AND P0, PT, RZ, UR4, PT ;  /* 0x00000004ff007c0c */ /* 0x000fc8000bf05070 */
[----:B------:R-:W-:-:S13]  /*0f00*/  ISETP.NE.AND.EX P0, PT, RZ, UR5, PT, P0 ;  /* 0x00000005ff007c0c */ /* 0x000fda000bf05300 */
[----:B------:R-:W-:Y:S05]  /*0f10*/  @!P0 BRA `(.L_x_11) ;  /* 0x00000000001c8947 */ /* 0x000fea0003800000 */
[----:B------:R-:W0:Y:S02]  /*0f20*/  LDC.64 R8, c[0x0][0x598] ;  /* 0x00016600ff087b82 */ /* 0x000e240000000a00 */
[----:B0-----:R-:W2:Y:S02]  /*0f30*/  LDG.E.64 R8, desc[UR16][R8.64] ;  /* 0x0000001008087981 */ /* 0x001ea4000c1e1b00 */
[----:B--2---:R-:W-:-:S04]  /*0f40*/  ISETP.NE.U32.AND P0, PT, R8, RZ, PT ;  /* 0x000000ff0800720c */ /* 0x004fc80003f05070 */
[----:B------:R-:W-:-:S13]  /*0f50*/  ISETP.NE.AND.EX P0, PT, R9, RZ, PT, P0 ;  /* 0x000000ff0900720c */ /* 0x000fda0003f05300 */
[----:B------:R-:W-:Y:S05]  /*0f60*/  @!P0 BRA `(.L_x_11) ;  /* 0x0000000000088947 */ /* 0x000fea0003800000 */
[----:B------:R0:W5:Y:S01]  /*0f70*/  LD.E R7, desc[UR16][R8.64] ;  /* 0x0000001008077980 */ /* 0x000162000c101900 */
[----:B------:R-:W-:Y:S05]  /*0f80*/  BRA `(.L_x_12) ;  /* 0x0000000000207947 */ /* 0x000fea0003800000 */
.L_x_11:
[----:B------:R-:W-:Y:S02]  /*0f90*/  ULDC.64 UR4, c[0x0][0x588] ;  /* 0x0001620000047ab9 */ /* 0x000fe40000000a00 */
[----:B------:R-:W-:-:S04]  /*0fa0*/  ISETP.NE.U32.AND P0, PT, RZ, UR4, PT ;  /* 0x00000004ff007c0c */ /* 0x000fc8000bf05070 */
[----:B------:R-:W-:-:S13]  /*0fb0*/  ISETP.NE.AND.EX P0, PT, RZ, UR5, PT, P0 ;  /* 0x00000005ff007c0c */ /* 0x000fda000bf05300 */
[----:B------:R-:W-:Y:S05]  /*0fc0*/  @!P0 BRA `(.L_x_13) ;  /* 0x00000000000c8947 */ /* 0x000fea0003800000 */
[----:B------:R-:W0:Y:S02]  /*0fd0*/  LDC.64 R8, c[0x0][0x588] ;  /* 0x00016200ff087b82 */ /* 0x000e240000000a00 */
[----:B0-----:R1:W5:Y:S01]  /*0fe0*/  LDG.E R7, desc[UR16][R8.64] ;  /* 0x0000001008077981 */ /* 0x001362000c1e1900 */
[----:B------:R-:W-:Y:S05]  /*0ff0*/  BRA `(.L_x_12) ;  /* 0x0000000000047947 */ /* 0x000fea0003800000 */
.L_x_13:
[----:B------:R-:W2:Y:S02]  /*1000*/  LDC R7, c[0x0][0x580] ;  /* 0x00016000ff077b82 */ /* 0x000ea40000000800 */
.L_x_12:
[----:B------:R-:W-:Y:S02]  /*1010*/  ULDC.64 UR4, c[0x0][0x5a0] ;  /* 0x0001680000047ab9 */ /* 0x000fe40000000a00 */
[----:B------:R-:W-:-:S04]  /*1020*/  ISETP.NE.U32.AND P0, PT, RZ, UR4, PT ;  /* 0x00000004ff007c0c */ /* 0x000fc8000bf05070 */
[----:B------:R-:W-:-:S13]  /*1030*/  ISETP.NE.AND.EX P0, PT, RZ, UR5, PT, P0 ;  /* 0x00000005ff007c0c */ /* 0x000fda000bf05300 */
[----:B------:R-:W-:Y:S05]  /*1040*/  @!P0 BRA `(.L_x_14) ;  /* 0x00000000001c8947 */ /* 0x000fea0003800000 */
[----:B01----:R-:W0:Y:S02]  /*1050*/  LDC.64 R8, c[0x0][0x5a0] ;  /* 0x00016800ff087b82 */ /* 0x003e240000000a00 */
[----:B0-----:R-:W3:Y:S02]  /*1060*/  LDG.E.64 R8, desc[UR16][R8.64] ;  /* 0x0000001008087981 */ /* 0x001ee4000c1e1b00 */
[----:B---3--:R-:W-:-:S04]  /*1070*/  ISETP.NE.U32.AND P0, PT, R8, RZ, PT ;  /* 0x000000ff0800720c */ /* 0x008fc80003f05070 */
[----:B------:R-:W-:-:S13]  /*1080*/  ISETP.NE.AND.EX P0, PT, R9, RZ, PT, P0 ;  /* 0x000000ff0900720c */ /* 0x000fda0003f05300 */
[----:B------:R-:W-:Y:S05]  /*1090*/  @!P0 BRA `(.L_x_14) ;  /* 0x0000000000088947 */ /* 0x000fea0003800000 */
[----:B------:R0:W5:Y:S01]  /*10a0*/  LD.E R12, desc[UR16][R8.64] ;  /* 0x00000010080c7980 */ /* 0x000162000c101900 */
[----:B------:R-:W-:Y:S05]  /*10b0*/  BRA `(.L_x_15) ;  /* 0x0000000000207947 */ /* 0x000fea0003800000 */
.L_x_14:
[----:B------:R-:W-:Y:S02]  /*10c0*/  ULDC.64 UR4, c[0x0][0x590] ;  /* 0x0001640000047ab9 */ /* 0x000fe40000000a00 */
[----:B------:R-:W-:-:S04]  /*10d0*/  ISETP.NE.U32.AND P0, PT, RZ, UR4, PT ;  /* 0x00000004ff007c0c */ /* 0x000fc8000bf05070 */
[----:B------:R-:W-:-:S13]  /*10e0*/  ISETP.NE.AND.EX P0, PT, RZ, UR5, PT, P0 ;  /* 0x00000005ff007c0c */ /* 0x000fda000bf05300 */
[----:B------:R-:W-:Y:S05]  /*10f0*/  @!P0 BRA `(.L_x_16) ;  /* 0x00000000000c8947 */ /* 0x000fea0003800000 */
[----:B------:R-:W3:Y:S02]  /*1100*/  LDC.64 R12, c[0x0][0x590] ;  /* 0x00016400ff0c7b82 */ /* 0x000ee40000000a00 */
[----:B---3--:R3:W5:Y:S01]  /*1110*/  LDG.E R12, desc[UR16][R12.64] ;  /* 0x000000100c0c7981 */ /* 0x008762000c1e1900 */
[----:B------:R-:W-:Y:S05]  /*1120*/  BRA `(.L_x_15) ;  /* 0x0000000000047947 */ /* 0x000fea0003800000 */
.L_x_16:
[----:B------:R-:W4:Y:S02]  /*1130*/  LDC R12, c[0x0][0x584] ;  /* 0x00016100ff0c7b82 */ /* 0x000f240000000800 */
.L_x_15:
[----:B------:R-:W-:-:S13]  /*1140*/  LOP3.LUT P0, RZ, R14, 0xff, RZ, 0xc0, !PT ;  /* 0x000000ff0eff7812 */ /* 0x000fda000780c0ff */
[----:B------:R-:W-:Y:S05]  /*1150*/  @!P0 EXIT ;  /* 0x000000000000894d */ /* 0x000fea0003800000 */
[----:B------:R-:W-:Y:S01]  /*1160*/  ULDC UR4, c[0x0][0x28c] ;  /* 0x0000a30000047ab9 */ /* 0x000fe20000000800 */
[----:B------:R-:W-:Y:S01]  /*1170*/  LOP3.LUT R81, R2, 0x1, RZ, 0xfc, !PT ;  /* 0x0000000102517812 */ /* 0x000fe200078efcff */
[----:B------:R-:W-:-:S04]  /*1180*/  UIADD3 UR4, UR4, 0x3f, URZ ;  /* 0x0000003f04047890 */ /* 0x000fc8000fffe03f */
[----:B------:R-:W-:-:S04]  /*1190*/  USHF.R.S32.HI UR5, URZ, 0x1f, UR4 ;  /* 0x0000001f3f057899 */ /* 0x000fc80008011404 */
[----:B------:R-:W-:-:S03]  /*11a0*/  ULEA.HI UR5, UR5, UR4, URZ, 0x6 ;  /* 0x0000000405057291 */ /* 0x000fc6000f8f303f */
[----:B------:R-:W-:Y:S01]  /*11b0*/  UMOV UR4, URZ ;  /* 0x0000003f00047c82 */ /* 0x000fe20008000000 */
[----:B------:R-:W-:-:S03]  /*11c0*/  USHF.R.S32.HI UR9, URZ, 0x6, UR5 ;  /* 0x000000063f097899 */ /* 0x000fc60008011405 */
[----:B------:R-:W-:-:S09]  /*11d0*/  UMOV UR5, URZ ;  /* 0x0000003f00057c82 */ /* 0x000fd20008000000 */
.L_x_107:
[----:B01----:R-:W-:Y:S01]  /*11e0*/  LOP3.LUT R8, R0, 0x80, RZ, 0xc0, !PT ;  /* 0x0000008000087812 */ /* 0x003fe200078ec0ff */
[----:B------:R-:W0:Y:S01]  /*11f0*/  S2UR UR13, SR_CgaCtaId ;  /* 0x00000000000d79c3 */ /* 0x000e220000008800 */
[----:B------:R-:W-:Y:S01]  /*1200*/  UMOV UR12, 0x400 ;  /* 0x00000400000c7882 */ /* 0x000fe20000000000 */
[----:B------:R-:W-:Y:S01]  /*1210*/  UMOV UR6, URZ ;  /* 0x0000003f00067c82 */ /* 0x000fe20008000000 */
[----:B------:R-:W-:Y:S01]  /*1220*/  SHF.R.U32.HI R8, RZ, 0x7, R8 ;  /* 0x00000007ff087819 */ /* 0x000fe20000011608 */
[----:B------:R-:W-:Y:S01]  /*1230*/  UMOV UR7, URZ ;  /* 0x0000003f00077c82 */ /* 0x000fe20008000000 */
[----:B------:R-:W-:Y:S01]  /*1240*/  UMOV UR18, UR5 ;  /* 0x0000000500127c82 */ /* 0x000fe20008000000 */
[----:B------:R-:W-:Y:S01]  /*1250*/  CS2R R16, SRZ ;  /* 0x0000000000107805 */ /* 0x000fe2000001ff00 */
[----:B---3--:R-:W-:Y:S01]  /*1260*/  IMAD.MOV.U32 R13, RZ, RZ, RZ ;  /* 0x000000ffff0d7224 */ /* 0x008fe200078e00ff */
[----:B------:R-:W1:Y:S01]  /*1270*/  LDC R9, c[0x0][0x28c] ;  /* 0x0000a300ff097b82 */ /* 0x000e620000000800 */
[----:B------:R-:W3:Y:S01]  /*1280*/  SHFL.IDX PT, R8, R8, RZ, 0x1f ;  /* 0x00001fff08087589 */ /* 0x000ee200000e0000 */
[----:B------:R-:W-:-:S02]  /*1290*/  CS2R R18, SRZ ;  /* 0x0000000000127805 */ /* 0x000fc4000001ff00 */
[----:B------:R-:W-:Y:S02]  /*12a0*/  CS2R R20, SRZ ;  /* 0x0000000000147805 */ /* 0x000fe4000001ff00 */
[----:B------:R-:W-:Y:S02]  /*12b0*/  CS2R R22, SRZ ;  /* 0x0000000000167805 */ /* 0x000fe4000001ff00 */
[----:B------:R-:W-:Y:S02]  /*12c0*/  CS2R R56, SRZ ;  /* 0x0000000000387805 */ /* 0x000fe4000001ff00 */
[----:B------:R-:W-:Y:S02]  /*12d0*/  CS2R R58, SRZ ;  /* 0x00000000003a7805 */ /* 0x000fe4000001ff00 */
[----:B------:R-:W-:Y:S02]  /*12e0*/  CS2R R60, SRZ ;  /* 0x00000000003c7805 */ /* 0x000fe4000001ff00 */
[----:B------:R-:W-:-:S02]  /*12f0*/  CS2R R62, SRZ ;  /* 0x00000000003e7805 */ /* 0x000fc4000001ff00 */
[----:B------:R-:W-:Y:S02]  /*1300*/  CS2R R64, SRZ ;  /* 0x0000000000407805 */ /* 0x000fe4000001ff00 */
[----:B------:R-:W-:Y:S02]  /*1310*/  CS2R R66, SRZ ;  /* 0x0000000000427805 */ /* 0x000fe4000001ff00 */
[----:B------:R-:W-:Y:S01]  /*1320*/  CS2R R68, SRZ ;  /* 0x0000000000447805 */ /* 0x000fe2000001ff00 */
[----:B------:R-:W-:Y:S01]  /*1330*/  IMAD.MOV.U32 R70, RZ, RZ, RZ ;  /* 0x000000ffff467224 */ /* 0x000fe200078e00ff */
[----:B------:R-:W-:Y:S01]  /*1340*/  CS2R R74, SRZ ;  /* 0x00000000004a7805 */ /* 0x000fe2000001ff00 */
[----:B------:R-:W-:Y:S01]  /*1350*/  IMAD.MOV.U32 R72, RZ, RZ, RZ ;  /* 0x000000ffff487224 */ /* 0x000fe200078e00ff */
[----:B------:R-:W-:Y:S02]  /*1360*/  CS2R R76, SRZ ;  /* 0x00000000004c7805 */ /* 0x000fe4000001ff00 */
[----:B------:R-:W-:Y:S01]  /*1370*/  CS2R R78, SRZ ;  /* 0x00000000004e7805 */ /* 0x000fe2000001ff00 */
[----:B------:R-:W-:Y:S01]  /*1380*/  IMAD.MOV.U32 R80, RZ, RZ, RZ ;  /* 0x000000ffff507224 */ /* 0x000fe200078e00ff */
[----:B----4-:R-:W-:Y:S01]  /*1390*/  CS2R R24, SRZ ;  /* 0x0000000000187805 */ /* 0x010fe2000001ff00 */
[----:B------:R-:W-:Y:S01]  /*13a0*/  IMAD.U32 R14, RZ, RZ, UR4 ;  /* 0x00000004ff0e7e24 */ /* 0x000fe2000f8e00ff */
[----:B------:R-:W-:-:S02]  /*13b0*/  CS2R R26, SRZ ;  /* 0x00000000001a7805 */ /* 0x000fc4000001ff00 */
[----:B------:R-:W-:Y:S02]  /*13c0*/  CS2R R28, SRZ ;  /* 0x00000000001c7805 */ /* 0x000fe4000001ff00 */
[----:B------:R-:W-:Y:S02]  /*13d0*/  CS2R R30, SRZ ;  /* 0x00000000001e7805 */ /* 0x000fe4000001ff00 */
[----:B------:R-:W-:Y:S02]  /*13e0*/  CS2R R32, SRZ ;  /* 0x0000000000207805 */ /* 0x000fe4000001ff00 */
[----:B-1----:R-:W-:Y:S02]  /*13f0*/  ISETP.GE.AND P0, PT, R9, 0x1, PT ;  /* 0x000000010900780c */ /* 0x002fe40003f06270 */
[----:B------:R-:W-:Y:S02]  /*1400*/  CS2R R34, SRZ ;  /* 0x0000000000227805 */ /* 0x000fe4000001ff00 */
[----:B---3--:R-:W-:-:S02]  /*1410*/  R2UR UR8, R8 ;  /* 0x00000000080872ca */ /* 0x008fc400000e0000 */
        /* <DEDUP_REMOVED lines=8> */
[----:B------:R-:W-:Y:S02]  /*14a0*/  CS2R R52, SRZ ;  /* 0x0000000000347805 */ /* 0x000fe4000001ff00 */
[----:B------:R-:W-:Y:S01]  /*14b0*/  CS2R R54, SRZ ;  /* 0x0000000000367805 */ /* 0x000fe2000001ff00 */
[----:B------:R-:W-:-:S04]  /*14c0*/  ULEA.HI UR10, UR8, UR8, URZ, 0x1 ;  /* 0x00000008080a7291 */ /* 0x000fc8000f8f083f */
[----:B------:R-:W-:Y:S02]  /*14d0*/  ULOP3.LUT UR11, UR10, 0xffffe, URZ, 0xc0, !UPT ;  /* 0x000ffffe0a0b7892 */ /* 0x000fe4000f8ec03f */
[----:B0-----:R-:W-:Y:S02]  /*14e0*/  ULEA UR10, UR13, UR12, 0x18 ;  /* 0x0000000c0d0a7291 */ /* 0x001fe4000f8ec03f */
[----:B------:R-:W-:-:S03]  /*14f0*/  UIADD3 UR11, UR8, -UR11, URZ ;  /* 0x8000000b080b7290 */ /* 0x000fc6000fffe03f */
[----:B------:R-:W-:Y:S01]  /*1500*/  UMOV UR8, URZ ;  /* 0x0000003f00087c82 */ /* 0x000fe20008000000 */
[----:B------:R-:W-:-:S04]  /*1510*/  ULEA UR11, UR11, UR10, 0xc ;  /* 0x0000000a0b0b7291 */ /* 0x000fc8000f8e603f */
[----:B------:R-:W-:-:S04]  /*1520*/  UIADD3 UR11, UR11, 0x100, URZ ;  /* 0x000001000b0b7890 */ /* 0x000fc8000fffe03f */
[----:B------:R-:W-:-:S04]  /*1530*/  USHF.R.U32.HI UR11, URZ, 0x4, UR11 ;  /* 0x000000043f0b7899 */ /* 0x000fc8000801160b */
[----:B------:R-:W-:Y:S01]  /*1540*/  ULOP3.LUT UR11, UR11, 0x3fff, URZ, 0xc0, !UPT ;  /* 0x00003fff0b0b7892 */ /* 0x000fe2000f8ec03f */
[----:B------:R-:W-:Y:S11]  /*1550*/  @!P0 BRA `(.L_x_17) ;  /* 0x0000000400748947 */ /* 0x000ff60003800000 */
[----:B------:R-:W-:-:S13]  /*1560*/  ISETP.NE.AND P1, PT, R81, 0x3, PT ;  /* 0x000000035100780c */ /* 0x000fda0003f25270 */
[----:B------:R-:W-:Y:S05]  /*1570*/  @!P1 BRA `(.L_x_18) ;  /* 0x0000000000049947 */ /* 0x000fea0003800000 */
[----:B------:R-:W-:Y:S01]  /*1580*/  BPT.TRAP 0x1 ;  /* 0x000000040000795c */ /* 0x000fe20000300000 */
.L_x_18:
[----:B------:R-:W-:Y:S01]  /*1590*/  ULEA UR6, UR5, UR10, 0x3 ;  /* 0x0000000a05067291 */ /* 0x000fe2000f8e183f */
[----:B------:R-:W-:-:S05]  /*15a0*/  IMAD.U32 R8, RZ, RZ, UR4 ;  /* 0x00000004ff087e24 */ /* 0x000fca000f8e00ff */
[----:B------:R-:W-:-:S04]  /*15b0*/  SHF.L.U32 R8, R8, 0x1f, RZ ;  /* 0x0000001f08087819 */ /* 0x000fc800000006ff */
[----:B------:R0:W1:Y:S01]  /*15c0*/  SYNCS.PHASECHK.TRANS64.TRYWAIT P0, [UR6], R8 ;  /* 0x00000008ff0075a7 */ /* 0x0000620008000146 */
[----:B------:R-:W-:Y:S05]  /*15d0*/  @!P1 BRA `(.L_x_19) ;  /* 0x0000000000049947 */ /* 0x000fea0003800000 */
[----:B------:R-:W-:Y:S01]  /*15e0*/  BPT.TRAP 0x1 ;  /* 0x000000040000795c */ /* 0x000fe20000300000 */
.L_x_19:
[----:B-1----:R-:W-:Y:S05]  /*15f0*/  @P0 BRA `(.L_x_20) ;  /* 0x0000000000080947 */ /* 0x002fea0003800000 */
[----:B------:R-:W1:Y:S02]  /*1600*/  SYNCS.PHASECHK.TRANS64.TRYWAIT P0, [UR6], R8 ;  /* 0x00000008ff0075a7 */ /* 0x000e640008000146 */
[----:B-1----:R-:W-:Y:S05]  /*1610*/  @!P0 BRA `(.L_x_21) ;  /* 0x00000054004c8947 */ /* 0x002fea0003800000 */
.L_x_20:
[----:B------:R-:W-:Y:S01]  /*1620*/  UIADD3 UR6, UR10, 0xa100, URZ ;  /* 0x0000a1000a067890 */ /* 0x000fe2000fffe03f */
[----:B------:R-:W-:Y:S01]  /*1630*/  WARPGROUP.ARRIVE ;  /* 0x00000000000079c5 */ /* 0x000fe20000000000 */
[----:B------:R-:W-:Y:S01]  /*1640*/  ULOP3.LUT UR12, UR11, 0x10000, URZ, 0xfc, !UPT ;  /* 0x000100000b0c7892 */ /* 0x000fe2000f8efc3f */
[----:B------:R-:W-:Y:S01]  /*1650*/  CS2R R16, SRZ ;  /* 0x0000000000107805 */ /* 0x000fe2000001ff00 */
[----:B------:R-:W-:Y:S01]  /*1660*/  USHF.R.U32.HI UR6, URZ, 0x4, UR6 ;  /* 0x000000043f067899 */ /* 0x000fe20008011606 */
[----:B------:R-:W-:Y:S01]  /*1670*/  IMAD.MOV.U32 R13, RZ, RZ, RZ ;  /* 0x000000ffff0d7224 */ /* 0x000fe200078e00ff */
[----:B------:R-:W-:Y:S01]  /*1680*/  ULEA UR12, UR5, UR12, 0x9 ;  /* 0x0000000c050c7291 */ /* 0x000fe2000f8e483f */
[----:B------:R-:W-:Y:S01]  /*1690*/  CS2R R18, SRZ ;  /* 0x0000000000127805 */ /* 0x000fe2000001ff00 */
[----:B------:R-:W-:Y:S01]  /*16a0*/  ULOP3.LUT UR6, UR6, 0x3fff, URZ, 0xc0, !UPT ;  /* 0x00003fff06067892 */ /* 0x000fe2000f8ec03f */
[----:B------:R-:W-:Y:S01]  /*16b0*/  CS2R R20, SRZ ;  /* 0x0000000000147805 */ /* 0x000fe2000001ff00 */
[----:B------:R-:W-:Y:S01]  /*16c0*/  UMOV UR13, 0x80000020 ;  /* 0x80000020000d7882 */ /* 0x000fe20000000000 */
[----:B------:R-:W-:Y:S01]  /*16d0*/  UMOV UR15, 0x80000020 ;  /* 0x80000020000f7882 */ /* 0x000fe20000000000 */
[----:B------:R-:W-:Y:S01]  /*16e0*/  ULOP3.LUT UR6, UR6, 0x10000, URZ, 0xfc, !UPT ;  /* 0x0001000006067892 */ /* 0x000fe2000f8efc3f */
[----:B------:R-:W-:Y:S01]  /*16f0*/  CS2R R22, SRZ ;  /* 0x0000000000167805 */ /* 0x000fe2000001ff00 */
[----:B------:R-:W-:Y:S01]  /*1700*/  ULDC UR7, c[0x0][0x50c] ;  /* 0x0001430000077ab9 */ /* 0x000fe20000000800 */
[----:B------:R-:W-:Y:S01]  /*1710*/  CS2R R56, SRZ ;  /* 0x0000000000387805 */ /* 0x000fe2000001ff00 */
[----:B------:R-:W-:Y:S01]  /*1720*/  ULEA UR14, UR5, UR6, 0x8 ;  /* 0x00000006050e7291 */ /* 0x000fe2000f8e403f */
[----:B------:R-:W-:Y:S01]  /*1730*/  CS2R R58, SRZ ;  /* 0x00000000003a7805 */ /* 0x000fe2000001ff00 */
[----:B------:R-:W-:Y:S01]  /*1740*/  UISETP.NE.AND UP0, UPT, UR7, 0x2, UPT ;  /* 0x000000020700788c */ /* 0x000fe2000bf05270 */
[----:B------:R-:W-:Y:S01]  /*1750*/  CS2R R60, SRZ ;  /* 0x00000000003c7805 */ /* 0x000fe2000001ff00 */
[----:B------:R-:W-:Y:S01]  /*1760*/  UMOV UR6, 0x2 ;  /* 0x0000000200067882 */ /* 0x000fe20000000000 */
[----:B------:R-:W-:Y:S01]  /*1770*/  CS2R R62, SRZ ;  /* 0x00000000003e7805 */ /* 0x000fe2000001ff00 */
[----:B------:R-:W-:Y:S01]  /*1780*/  USEL UR7, URZ, 0x1, UP0 ;  /* 0x000000013f077887 */ /* 0x000fe20008000000 */
[----:B------:R-:W-:-:S02]  /*1790*/  CS2R R64, SRZ ;  /* 0x0000000000407805 */ /* 0x000fc4000001ff00 */
[----:B------:R-:W-:Y:S01]  /*17a0*/  CS2R R66, SRZ ;  /* 0x0000000000427805 */ /* 0x000fe2000001ff00 */
[----:B------:R-:W-:Y:S01]  /*17b0*/  QGMMA.64x64x32.F32.E5M2.E5M2 R24, gdesc[UR12], RZ, !UPT ;  /* 0x00e000000c1879f3 */ /* 0x000fe2000c7038ff */
[----:B------:R-:W-:Y:S01]  /*17c0*/  UIADD3 UR12, UR12, 0x2, URZ ;  /* 0x000000020c0c7890 */ /* 0x000fe2000fffe03f */
[----:B------:R-:W-:Y:S02]  /*17d0*/  CS2R R68, SRZ ;  /* 0x0000000000447805 */ /* 0x000fe4000001ff00 */
[----:B------:R-:W-:Y:S01]  /*17e0*/  ISETP.NE.AND P0, PT, RZ, UR7, PT ;  /* 0x00000007ff007c0c */ /* 0x000fe2000bf05270 */
[----:B------:R-:W-:Y:S01]  /*17f0*/  UIADD3 UR14, UR14, 0x2, URZ ;  /* 0x000000020e0e7890 */ /* 0x000fe2000fffe03f */
[----:B------:R-:W-:Y:S01]  /*1800*/  IMAD.MOV.U32 R70, RZ, RZ, RZ ;  /* 0x000000ffff467224 */ /* 0x000fe200078e00ff */
[----:B------:R-:W-:Y:S01]  /*1810*/  UMOV UR13, 0x80000020 ;  /* 0x80000020000d7882 */ /* 0x000fe20000000000 */
[----:B------:R-:W-:Y:S01]  /*1820*/  UMOV UR15, 0x80000020 ;  /* 0x80000020000f7882 */ /* 0x000fe20000000000 */
[----:B------:R-:W-:Y:S01]  /*1830*/  IMAD.MOV.U32 R72, RZ, RZ, RZ ;  /* 0x000000ffff487224 */ /* 0x000fe200078e00ff */
[----:B------:R-:W-:-:S02]  /*1840*/  CS2R R74, SRZ ;  /* 0x00000000004a7805 */ /* 0x000fc4000001ff00 */
[----:B------:R-:W-:Y:S02]  /*1850*/  CS2R R76, SRZ ;  /* 0x00000000004c7805 */ /* 0x000fe4000001ff00 */
[----:B------:R-:W-:Y:S01]  /*1860*/  CS2R R78, SRZ ;  /* 0x00000000004e7805 */ /* 0x000fe2000001ff00 */
[----:B------:R-:W-:Y:S01]  /*1870*/  IMAD.MOV.U32 R80, RZ, RZ, RZ ;  /* 0x000000ffff507224 */ /* 0x000fe200078e00ff */
[----:B------:R-:W-:Y:S01]  /*1880*/  QGMMA.64x64x32.F32.E5M2.E5M2 R24, gdesc[UR12], R24, gsb0 ;  /* 0x00e000000c1879f3 */ /* 0x000fe20008003818 */
[----:B------:R-:W-:Y:S05]  /*1890*/  @!P0 BRA `(.L_x_22) ;  /* 0x0000000000888947 */ /* 0x000fea0003800000 */
[----:B------:R-:W-:Y:S02]  /*18a0*/  WARPGROUP.DEPBAR.LE gsb0, 0x0 ;  /* 0x00008000000079c5 */ /* 0x000fe40000010000 */
[----:B------:R-:W-:-:S01]  /*18b0*/  FADD R79, RZ, R24 ;  /* 0x00000018ff4f7221 */ /* 0x000fc20000000000 */
[----:B------:R-:W-:Y:S01]  /*18c0*/  FADD R80, RZ, R25 ;  /* 0x00000019ff507221 */ /* 0x000fe20000000000 */
        /* <DEDUP_REMOVED lines=30> */
[----:B------:R-:W-:-:S06]  /*1ab0*/  UMOV UR6, URZ ;  /* 0x0000003f00067c82 */ /* 0x000fcc0008000000 */
.L_x_22:
[----:B------:R-:W-:-:S04]  /*1ac0*/  UIADD3 UR18, UR5, 0x1, URZ ;  /* 0x0000000105127890 */ /* 0x000fc8000fffe03f */
[----:B------:R-:W-:-:S04]  /*1ad0*/  UISETP.NE.AND UP0, UPT, UR18, 0x5, UPT ;  /* 0x000000051200788c */ /* 0x000fc8000bf05270 */
[----:B------:R-:W-:Y:S02]  /*1ae0*/  USEL UR8, URZ, 0x1, UP0 ;  /* 0x000000013f087887 */ /* 0x000fe40008000000 */
[----:B------:R-:W-:Y:S02]  /*1af0*/  USEL UR18, UR18, URZ, UP0 ;  /* 0x0000003f12127287 */ /* 0x000fe40008000000 */
[----:B------:R-:W-:-:S06]  /*1b00*/  ULOP3.LUT UR8, UR4, UR8, URZ, 0x3c, !UPT ;  /* 0x0000000804087292 */ /* 0x000fcc000f8e3c3f */
[----:B------:R-:W-:Y:S01]  /*1b10*/  IMAD.U32 R14, RZ, RZ, UR8 ;  /* 0x00000008ff0e7e24 */ /* 0x000fe2000f8e00ff */
[----:B------:R-:W-:-:S06]  /*1b20*/  UMOV UR8, 0x1 ;  /* 0x0000000100087882 */ /* 0x000fcc0000000000 */
.L_x_17:
[----:B------:R-:W-:-:S04]  /*1b30*/  UISETP.LT.AND UP0, UPT, UR9, 0x1, UPT ;  /* 0x000000010900788c */ /* 0x000fc8000bf01270 */
[----:B------:R-:W-:-:S04]  /*1b40*/  USEL UR12, UR9, 0x1, UP0 ;  /* 0x00000001090c7887 */ /* 0x000fc80008000000 */
[----:B------:R-:W-:-:S04]  /*1b50*/  UIADD3 UR12, UR9, -UR12, URZ ;  /* 0x8000000c090c7290 */ /* 0x000fc8000fffe03f */
[----:B------:R-:W-:-:S06]  /*1b60*/  UISETP.GE.AND UP0, UPT, UR12, 0x1, UPT ;  /* 0x000000010c00788c */ /* 0x000fcc000bf06270 */
[----:B------:R-:W-:-:S13]  /*1b70*/  PLOP3.LUT P0, PT, PT, PT, UP0, 0x80, 0x0 ;  /* 0x000000000000781c */ /* 0x000fda0003f0f008 */
[----:B------:R-:W-:Y:S05]  /*1b80*/  @!P0 BRA `(.L_x_23) ;  /* 0x0000000400888947 */ /* 0x000fea0003800000 */
[----:B01----:R-:W-:Y:S01]  /*1b90*/  IMAD.U32 R8, RZ, RZ, UR12 ;  /* 0x0000000cff087e24 */ /* 0x003fe2000f8e00ff */
[----:B------:R-:W-:Y:S01]  /*1ba0*/  ULDC UR19, c[0x0][0x50c] ;  /* 0x0001430000137ab9 */ /* 0x000fe20000000800 */
[----:B------:R-:W-:-:S07]  /*1bb0*/  IMAD.U32 R9, RZ, RZ, UR5 ;  /* 0x00000005ff097e24 */ /* 0x000fce000f8e00ff */
.L_x_31:
[----:B------:R-:W-:-:S13]  /*1bc0*/  ISETP.NE.AND P1, PT, R81, 0x3, PT ;  /* 0x000000035100780c */ /* 0x000fda0003f25270 */
[----:B------:R-:W-:Y:S05]  /*1bd0*/  @!P1 BRA `(.L_x_24) ;  /* 0x0000000000049947 */ /* 0x000fea0003800000 */
[----:B------:R-:W-:Y:S01]  /*1be0*/  BPT.TRAP 0x1 ;  /* 0x000000040000795c */ /* 0x000fe20000300000 */
.L_x_24:
[----:B------:R-:W0:Y:S01]  /*1bf0*/  S2UR UR12, SR_CgaCtaId ;  /* 0x00000000000c79c3 */ /* 0x000e220000008800 */
[----:B------:R-:W-:Y:S01]  /*1c00*/  UMOV UR10, 0x400 ;  /* 0x00000400000a7882 */ /* 0x000fe20000000000 */
[----:B------:R-:W-:Y:S01]  /*1c10*/  SHF.L.U32 R10, R14, 0x1f, RZ ;  /* 0x0000001f0e0a7819 */ /* 0x000fe200000006ff */
[----:B0-----:R-:W-:-:S04]  /*1c20*/  ULEA UR10, UR12, UR10, 0x18 ;  /* 0x0000000a0c0a7291 */ /* 0x001fc8000f8ec03f */
[----:B------:R-:W-:-:S09]  /*1c30*/  ULEA UR12, UR18, UR10, 0x3 ;  /* 0x0000000a120c7291 */ /* 0x000fd2000f8e183f */
[----:B------:R0:W1:Y:S01]  /*1c40*/  SYNCS.PHASECHK.TRANS64.TRYWAIT P0, [UR12], R10 ;  /* 0x0000000aff0075a7 */ /* 0x000062000800014c */
[----:B------:R-:W-:Y:S05]  /*1c50*/  @!P1 BRA `(.L_x_25) ;  /* 0x0000000000049947 */ /* 0x000fea0003800000 */
[----:B------:R-:W-:Y:S01]  /*1c60*/  BPT.TRAP 0x1 ;  /* 0x000000040000795c */ /* 0x000fe20000300000 */
.L_x_25:
[----:B-1----:R-:W-:Y:S05]  /*1c70*/  @P0 BRA `(.L_x_26) ;  /* 0x0000000000080947 */ /* 0x002fea0003800000 */
[----:B------:R-:W1:Y:S02]  /*1c80*/  SYNCS.PHASECHK.TRANS64.TRYWAIT P0, [UR12], R10 ;  /* 0x0000000aff0075a7 */ /* 0x000e64000800014c */
[----:B-1----:R-:W-:Y:S05]  /*1c90*/  @!P0 BRA `(.L_x_27) ;  /* 0x0000004c00c48947 */ /* 0x002fea0003800000 */
.L_x_26:
[----:B------:R-:W-:Y:S01]  /*1ca0*/  UIADD3 UR12, UR10, 0xa100, URZ ;  /* 0x0000a1000a0c7890 */ /* 0x000fe2000fffe03f */
[----:B------:R-:W-:Y:S01]  /*1cb0*/  WARPGROUP.ARRIVE ;  /* 0x00000000000079c5 */ /* 0x000fe20000000000 */
[----:B------:R-:W-:Y:S02]  /*1cc0*/  UISETP.NE.AND UP0, UPT, UR7, URZ, UPT ;  /* 0x0000003f0700728c */ /* 0x000fe4000bf05270 */
[----:B------:R-:W-:Y:S02]  /*1cd0*/  USHF.R.U32.HI UR12, URZ, 0x4, UR12 ;  /* 0x000000043f0c7899 */ /* 0x000fe4000801160c */
[----:B------:R-:W-:Y:S02]  /*1ce0*/  USEL UR8, UR8, URZ, !UP0 ;  /* 0x0000003f08087287 */ /* 0x000fe4000c000000 */
[----:B------:R-:W-:Y:S02]  /*1cf0*/  ULOP3.LUT UR7, UR12, 0x3fff, URZ, 0xc0, !UPT ;  /* 0x00003fff0c077892 */ /* 0x000fe4000f8ec03f */
[----:B------:R-:W-:-:S02]  /*1d00*/  ULOP3.LUT UR12, UR11, 0x10000, URZ, 0xfc, !UPT ;  /* 0x000100000b0c7892 */ /* 0x000fc4000f8efc3f */
[----:B------:R-:W-:Y:S02]  /*1d10*/  ULOP3.LUT UR7, UR7, 0x10000, URZ, 0xfc, !UPT ;  /* 0x0001000007077892 */ /* 0x000fe4000f8efc3f */
[----:B------:R-:W-:Y:S02]  /*1d20*/  UISETP.NE.U32.AND UP0, UPT, UR8, URZ, UPT ;  /* 0x0000003f0800728c */ /* 0x000fe4000bf05070 */
[----:B------:R-:W-:Y:S02]  /*1d30*/  ULEA UR12, UR18, UR12, 0x9 ;  /* 0x0000000c120c7291 */ /* 0x000fe4000f8e483f */
[----:B------:R-:W-:Y:S01]  /*1d40*/  ULEA UR14, UR18, UR7, 0x8 ;  /* 0x00000007120e7291 */ /* 0x000fe2000f8e403f */
[----:B------:R-:W-:Y:S01]  /*1d50*/  UMOV UR13, 0x80000020 ;  /* 0x80000020000d7882 */ /* 0x000fe20000000000 */
[----:B------:R-:W-:Y:S01]  /*1d60*/  UMOV UR15, 0x80000020 ;  /* 0x80000020000f7882 */ /* 0x000fe20000000000 */
[----:B------:R-:W-:-:S06]  /*1d70*/  UIADD3 UR6, UR6, 0x2, URZ ;  /* 0x0000000206067890 */ /* 0x000fcc000fffe03f */
[----:B------:R-:W-:Y:S01]  /*1d80*/  QGMMA.64x64x32.F32.E5M2.E5M2 R24, gdesc[UR12], R24, UP0 ;  /* 0x00e000000c1879f3 */ /* 0x000fe2000bf03818 */
[----:B------:R-:W-:Y:S02]  /*1d90*/  UIADD3 UR12, UR12, 0x2, URZ ;  /* 0x000000020c0c7890 */ /* 0x000fe4000fffe03f */
[----:B------:R-:W-:Y:S01]  /*1da0*/  UIADD3 UR14, UR14, 0x2, URZ ;  /* 0x000000020e0e7890 */ /* 0x000fe2000fffe03f */
[----:B------:R-:W-:Y:S01]  /*1db0*/  UMOV UR13, 0x80000020 ;  /* 0x80000020000d7882 */ /* 0x000fe20000000000 */
[----:B------:R-:W-:Y:S01]  /*1dc0*/  UMOV UR15, 0x80000020 ;  /* 0x80000020000f7882 */ /* 0x000fe20000000000 */
[----:B------:R-:W-:-:S04]  /*1dd0*/  UISETP.NE.AND UP0, UPT, UR6, UR19, UPT ;  /* 0x000000130600728c */ /* 0x000fc8000bf05270 */
[----:B------:R-:W-:-:S06]  /*1de0*/  USEL UR7, URZ, 0x1, UP0 ;  /* 0x000000013f077887 */ /* 0x000fcc0008000000 */
[----:B------:R-:W-:Y:S01]  /*1df0*/  ISETP.NE.AND P0, PT, RZ, UR7, PT ;  /* 0x00000007ff007c0c */ /* 0x000fe2000bf05270 */
[----:B------:R-:W-:Y:S03]  /*1e00*/  QGMMA.64x64x32.F32.E5M2.E5M2 R24, gdesc[UR12], R24, gsb0 ;  /* 0x00e000000c1879f3 */ /* 0x000fe60008003818 */
[----:B------:R-:W-:-:S09]  /*1e10*/  WARPGROUP.DEPBAR.LE gsb0, 0x1 ;  /* 0x00008000000079c5 */ /* 0x000fd20000010100 */
[----:B------:R-:W-:Y:S05]  /*1e20*/  @!P0 BRA `(.L_x_28) ;  /* 0x0000000000888947 */ /* 0x000fea0003800000 */
[----:B------:R-:W-:Y:S02]  /*1e30*/  WARPGROUP.DEPBAR.LE gsb0, 0x0 ;  /* 0x00008000000079c5 */ /* 0x000fe40000010000 */
[----:B------:R-:W-:-:S01]  /*1e40*/  FADD R79, R24, R79 ;  /* 0x0000004f184f7221 */ /* 0x000fc20000000000 */
[----:B------:R-:W-:Y:S01]  /*1e50*/  FADD R80, R25, R80 ;  /* 0x0000005019507221 */ /* 0x000fe20000000000 */
        /* <DEDUP_REMOVED lines=30> */
[----:B------:R-:W-:-:S06]  /*2040*/  UMOV UR6, URZ ;  /* 0x0000003f00067c82 */ /* 0x000fcc0008000000 */
.L_x_28:
[----:B------:R-:W-:Y:S05]  /*2050*/  @!P1 BRA `(.L_x_29) ;  /* 0x0000000000049947 */ /* 0x000fea0003800000 */
[----:B------:R-:W-:Y:S01]  /*2060*/  BPT.TRAP 0x1 ;  /* 0x000000040000795c */ /* 0x000fe20000300000 */
.L_x_29:
[----:B------:R-:W-:-:S13]  /*2070*/  ISETP.NE.AND P0, PT, R6, RZ, PT ;  /* 0x000000ff0600720c */ /* 0x000fda0003f05270 */
[----:B01----:R-:W-:-:S05]  /*2080*/  @P0 LEA R10, R9, UR10, 0x3 ;  /* 0x0000000a090a0c11 */ /* 0x003fca000f8e18ff */
[----:B------:R-:W-:-:S05]  /*2090*/  @P0 VIADD R10, R10, 0x28 ;  /* 0x000000280a0a0836 */ /* 0x000fca0000000000 */
[----:B------:R-:W-:-:S04]  /*20a0*/  @P0 PRMT R10, R3, 0x654, R10 ;  /* 0x00000654030a0816 */ /* 0x000fc8000000000a */
[----:B------:R0:W-:Y:S01]  /*20b0*/  @P0 SYNCS.ARRIVE.TRANS64.RED.A1T0 RZ, [R10+URZ], RZ ;  /* 0x000000ff0aff09a7 */ /* 0x0001e2000810043f */
[----:B------:R-:W-:-:S13]  /*20c0*/  ISETP.GT.U32.AND P0, PT, R2, 0x1, PT ;  /* 0x000000010200780c */ /* 0x000fda0003f04070 */
[----:B0-----:R-:W-:Y:S05]  /*20d0*/  @P0 BRA `(.L_x_30) ;  /* 0x0000000000040947 */ /* 0x001fea0003800000 */
[----:B------:R-:W-:Y:S01]  /*20e0*/  BPT.TRAP 0x1 ;  /* 0x000000040000795c */ /* 0x000fe20000300000 */
.L_x_30:
[----:B------:R-:W-:Y:S01]  /*20f0*/  UIADD3 UR18, UR18, 0x1, URZ ;  /* 0x0000000112127890 */ /* 0x000fe2000fffe03f */
[C---:B------:R-:W-:Y:S01]  /*2100*/  ISETP.GT.AND P1, PT, R8.reuse, 0x1, PT ;  /* 0x000000010800780c */ /* 0x040fe20003f24270 */
[----:B------:R-:W-:Y:S02]  /*2110*/  VIADD R9, R9, 0x1 ;  /* 0x0000000109097836 */ /* 0x000fe40000000000 */
[----:B------:R-:W-:Y:S01]  /*2120*/  UISETP.NE.AND UP0, UPT, UR18, 0x5, UPT ;  /* 0x000000051200788c */ /* 0x000fe2000bf05270 */
[----:B------:R-:W-:Y:S02]  /*2130*/  VIADD R8, R8, 0xffffffff ;  /* 0xffffffff08087836 */ /* 0x000fe40000000000 */
[C---:B------:R-:W-:Y:S01]  /*2140*/  ISETP.NE.AND P0, PT, R9.reuse, 0x5, PT ;  /* 0x000000050900780c */ /* 0x040fe20003f05270 */
[----:B------:R-:W-:Y:S02]  /*2150*/  USEL UR8, URZ, 0x1, UP0 ;  /* 0x000000013f087887 */ /* 0x000fe40008000000 */
[----:B------:R-:W-:Y:S01]  /*2160*/  USEL UR18, UR18, URZ, UP0 ;  /* 0x0000003f12127287 */ /* 0x000fe20008000000 */
[----:B------:R-:W-:-:S03]  /*2170*/  SEL R9, R9, RZ, P0 ;  /* 0x000000ff09097207 */ /* 0x000fc60000000000 */
[----:B------:R-:W-:Y:S01]  /*2180*/  LOP3.LUT R14, R14, UR8, RZ, 0x3c, !PT ;  /* 0x000000080e0e7c12 */ /* 0x000fe2000f8e3cff */
[----:B------:R-:W-:Y:S01]  /*2190*/  UMOV UR8, 0x1 ;  /* 0x0000000100087882 */ /* 0x000fe20000000000 */
[----:B------:R-:W-:Y:S06]  /*21a0*/  @P1 BRA `(.L_x_31) ;  /* 0xfffffff800841947 */ /* 0x000fec000383ffff */
.L_x_23:
[----:B------:R-:W-:Y:S01]  /*21b0*/  UISETP.NE.AND UP0, UPT, UR6, URZ, UPT ;  /* 0x0000003f0600728c */ /* 0x000fe2000bf05270 */
[----:B01----:R-:W0:Y:S03]  /*21c0*/  LDC R8, c[0x0][0x28c] ;  /* 0x0000a300ff087b82 */ /* 0x003e260000000800 */
[----:B------:R-:W-:-:S06]  /*21d0*/  USEL UR6, URZ, 0x1, !UP0 ;  /* 0x000000013f067887 */ /* 0x000fcc000c000000 */
[----:B------:R-:W-:Y:S02]  /*21e0*/  ISETP.NE.AND P0, PT, RZ, UR6, PT ;  /* 0x00000006ff007c0c */ /* 0x000fe4000bf05270 */
[----:B0-----:R-:W-:-:S11]  /*21f0*/  ISETP.GE.AND P1, PT, R8, 0x1, PT ;  /* 0x000000010800780c */ /* 0x001fd60003f26270 */
[----:B------:R-:W-:Y:S05]  /*2200*/  @!P0 BRA `(.L_x_32) ;  /* 0x0000000000848947 */ /* 0x000fea0003800000 */
[----:B------:R-:W-:Y:S02]  /*2210*/  WARPGROUP.DEPBAR.LE gsb0, 0x0 ;  /* 0x00008000000079c5 */ /* 0x000fe40000010000 */
[----:B------:R-:W-:Y:S01]  /*2220*/  FADD R79, R24, R79 ;  /* 0x0000004f184f7221 */ /* 0x000fe20000000000 */
        /* <DEDUP_REMOVED lines=30> */
[----:B------:R-:W-:-:S07]  /*2410*/  FADD R16, R16, R55 ;  /* 0x0000003710107221 */ /* 0x000fce0000000000 */
.L_x_32:
[----:B------:R-:W-:Y:S02]  /*2420*/  WARPGROUP.DEPBAR.LE gsb0, 0x0 ;  /* 0x00008000000079c5 */ /* 0x000fe40000010000 */
[----:B------:R-:W-:Y:S05]  /*2430*/  @!P1 BRA `(.L_x_33) ;  /* 0x0000000000549947 */ /* 0x000fea0003800000 */
[----:B------:R-:W-:-:S13]  /*2440*/  ISETP.NE.AND P0, PT, R81, 0x3, PT ;  /* 0x000000035100780c */ /* 0x000fda0003f05270 */
[----:B------:R-:W-:Y:S05]  /*2450*/  @!P0 BRA `(.L_x_34) ;  /* 0x0000000000048947 */ /* 0x000fea0003800000 */
[----:B------:R-:W-:Y:S01]  /*2460*/  BPT.TRAP 0x1 ;  /* 0x000000040000795c */ /* 0x000fe20000300000 */
.L_x_34:
[----:B------:R-:W-:Y:S01]  /*2470*/  ISETP.NE.AND P0, PT, R6, RZ, PT ;  /* 0x000000ff0600720c */ /* 0x000fe20003f05270 */
[----:B------:R-:W-:Y:S01]  /*2480*/  BSSY B0, `(.L_x_35) ;  /* 0x000000e000007945 */ /* 0x000fe20003800000 */
[----:B------:R-:W-:-:S11]  /*2490*/  ISETP.GT.U32.AND P1, PT, R2, 0x1, PT ;  /* 0x000000010200780c */ /* 0x000fd60003f24070 */
[----:B------:R-:W-:Y:S05]  /*24a0*/  @!P0 BRA `(.L_x_36) ;  /* 0x00000000002c8947 */ /* 0x000fea0003800000 */
[----:B------:R-:W-:-:S04]  /*24b0*/  UISETP.LT.AND UP0, UPT, UR9, 0x1, UPT ;  /* 0x000000010900788c */ /* 0x000fc8000bf01270 */
[----:B------:R-:W-:-:S04]  /*24c0*/  USEL UR8, UR9, 0x1, UP0 ;  /* 0x0000000109087887 */ /* 0x000fc80008000000 */
[----:B------:R-:W-:-:S04]  /*24d0*/  UIADD3 UR8, UR5, UR9, -UR8 ;  /* 0x0000000905087290 */ /* 0x000fc8000fffe808 */
[----:B------:R-:W-:-:S04]  /*24e0*/  UIMAD.WIDE.U32 UR6, UR8, -0x33333333, URZ ;  /* 0xcccccccd080678a5 */ /* 0x000fc8000f8e003f */
[----:B------:R-:W-:-:S04]  /*24f0*/  USHF.R.U32.HI UR6, URZ, 0x2, UR7 ;  /* 0x000000023f067899 */ /* 0x000fc80008011607 */
[----:B------:R-:W-:-:S04]  /*2500*/  UIMAD UR8, UR6, -0x5, UR8 ;  /* 0xfffffffb060878a4 */ /* 0x000fc8000f8e0208 */
[----:B------:R-:W-:-:S04]  /*2510*/  ULEA UR8, UR8, UR10, 0x3 ;  /* 0x0000000a08087291 */ /* 0x000fc8000f8e183f */
[----:B------:R-:W-:-:S06]  /*2520*/  UIADD3 UR8, UR8, 0x28, URZ ;  /* 0x0000002808087890 */ /* 0x000fcc000fffe03f */
[----:B------:R-:W-:-:S05]  /*2530*/  IMAD.U32 R8, RZ, RZ, UR8 ;  /* 0x00000008ff087e24 */ /* 0x000fca000f8e00ff */
[----:B------:R-:W-:-:S04]  /*2540*/  PRMT R8, R3, 0x654, R8 ;  /* 0x0000065403087816 */ /* 0x000fc80000000008 */
[----:B------:R0:W-:Y:S03]  /*2550*/  SYNCS.ARRIVE.TRANS64.RED.A1T0 RZ, [R8+URZ], RZ ;  /* 0x000000ff08ff79a7 */ /* 0x0001e6000810043f */
.L_x_36:
[----:B------:R-:W-:Y:S05]  /*2560*/  BSYNC B0 ;  /* 0x0000000000007941 */ /* 0x000fea0003800000 */
.L_x_35:
[----:B------:R-:W-:Y:S05]  /*2570*/  @P1 BRA `(.L_x_33) ;  /* 0x0000000000041947 */ /* 0x000fea0003800000 */
[----:B------:R-:W-:Y:S01]  /*2580*/  BPT.TRAP 0x1 ;  /* 0x000000040000795c */ /* 0x000fe20000300000 */
.L_x_33:
[----:B------:R-:W1:Y:S01]  /*2590*/  LDC R24, c[0x0][0x288] ;  /* 0x0000a200ff187b82 */ /* 0x000e620000000800 */
[C---:B------:R-:W-:Y:S01]  /*25a0*/  LOP3.LUT R14, R0.reuse, 0x3, RZ, 0xc0, !PT ;  /* 0x00000003000e7812 */ /* 0x040fe200078ec0ff */
[----:B------:R-:W-:Y:S01]  /*25b0*/  IMAD.SHL.U32 R25, R15, 0x40, RZ ;  /* 0x000000400f197824 */ /* 0x000fe200078e00ff */
[--C-:B0-----:R-:W-:Y:S01]  /*25c0*/  SHF.R.U32.HI R8, RZ, 0x2, R0.reuse ;  /* 0x00000002ff087819 */ /* 0x101fe20000011600 */
[----:B------:R-:W-:Y:S01]  /*25d0*/  UIADD3 UR5, UR9, UR5, URZ ;  /* 0x0000000509057290 */ /* 0x000fe2000fffe03f */
[----:B------:R-:W-:Y:S01]  /*25e0*/  LOP3.LUT R10, R0, 0x60, RZ, 0xc0, !PT ;  /* 0x00000060000a7812 */ /* 0x000fe200078ec0ff */
[----:B------:R-:W-:Y:S01]  /*25f0*/  ULDC UR12, c[0x0][0x284] ;  /* 0x0000a100000c7ab9 */ /* 0x000fe20000000800 */
[----:B------:R-:W-:Y:S01]  /*2600*/  SHF.R.U32.HI R11, RZ, 0x7, R0 ;  /* 0x00000007ff0b7819 */ /* 0x000fe20000011600 */
[----:B------:R-:W-:Y:S01]  /*2610*/  UISETP.GT.U32.AND UP0, UPT, UR5, 0x4, UPT ;  /* 0x000000040500788c */ /* 0x000fe2000bf04070 */
[----:B------:R-:W-:Y:S01]  /*2620*/  LOP3.LUT R9, R8, 0x7, RZ, 0xc0, !PT ;  /* 0x0000000708097812 */ /* 0x000fe200078ec0ff */
[----:B------:R-:W-:Y:S01]  /*2630*/  UISETP.GE.U32.AND UP1, UPT, UR9, 0x5, UPT ;  /* 0x000000050900788c */ /* 0x000fe2000bf26070 */
[----:B------:R-:W-:Y:S01]  /*2640*/  SHF.R.U32.HI R10, RZ, 0x1, R10 ;  /* 0x00000001ff0a7819 */ /* 0x000fe2000001160a */
[----:B------:R-:W-:Y:S01]  /*2650*/  UISETP.LT.U32.AND UP0, UPT, UR9, 0x5, UP0 ;  /* 0x000000050900788c */ /* 0x000fe20008701070 */
[----:B------:R-:W-:Y:S01]  /*2660*/  LOP3.LUT R8, R11, 0x1, RZ, 0xc0, !PT ;  /* 0x000000010b087812 */ /* 0x000fe200078ec0ff */
[----:B------:R-:W-:Y:S01]  /*2670*/  ULDC.64 UR10, c[0x0][0x5d0] ;  /* 0x00017400000a7ab9 */ /* 0x000fe20000000a00 */
[----:B------:R-:W-:Y:S01]  /*2680*/  IADD3 R27, RZ, -R10, -R9 ;  /* 0x8000000aff1b7210 */ /* 0x000fe20007ffe809 */
[----:B------:R-:W-:Y:S01]  /*2690*/  UIMAD.WIDE.U32 UR6, UR5, -0x33333333, URZ ;  /* 0xcccccccd050678a5 */ /* 0x000fe2000f8e003f */
[----:B------:R-:W-:Y:S01]  /*26a0*/  SHF.R.S32.HI R32, RZ, 0x1f, R73 ;  /* 0x0000001fff207819 */ /* 0x000fe20000011449 */
[----:B------:R-:W-:Y:S01]  /*26b0*/  USEL UR8, URZ, 0x1, !UP0 ;  /* 0x000000013f087887 */ /* 0x000fe2000c000000 */
[C---:B------:R-:W-:Y:S01]  /*26c0*/  IMAD.SHL.U32 R26, R8.reuse, 0x40, RZ ;  /* 0x00000040081a7824 */ /* 0x040fe200078e00ff */
[----:B------:R-:W-:Y:S01]  /*26d0*/  USHF.R.U32.HI UR6, URZ, 0x2, UR7 ;  /* 0x000000023f067899 */ /* 0x000fe20008011607 */
[----:B------:R-:W-:Y:S01]  /*26e0*/  IMAD R27, R8, -0x40, R27 ;  /* 0xffffffc0081b7824 */ /* 0x000fe200078e021b */
[----:B------:R-:W-:Y:S01]  /*26f0*/  ULOP3.LUT UR4, UR4, UR8, URZ, 0x3c, !UPT ;  /* 0x0000000804047292 */ /* 0x000fe2000f8e3c3f */
[----:B------:R-:W-:Y:S01]  /*2700*/  IMAD R8, R32, UR10, RZ ;  /* 0x0000000a20087c24 */ /* 0x000fe2000f8e02ff */
[----:B-1----:R-:W-:Y:S01]  /*2710*/  ISETP.GE.AND P0, PT, R25, R24, PT ;  /* 0x000000181900720c */ /* 0x002fe20003f06270 */
[----:B------:R-:W-:Y:S01]  /*2720*/  IMAD R28, R14, -0x2, R24 ;  /* 0xfffffffe0e1c7824 */ /* 0x000fe200078e0218 */
[----:B------:R-:W-:Y:S01]  /*2730*/  LOP3.LUT R11, R26, 0x40, R9, 0xe2, !PT ;  /* 0x000000401a0b7812 */ /* 0x000fe200078ee209 */
[C---:B------:R-:W-:Y:S01]  /*2740*/  IMAD.SHL.U32 R24, R71.reuse, 0x80, RZ ;  /* 0x0000008047187824 */ /* 0x040fe200078e00ff */
[----:B------:R-:W-:Y:S01]  /*2750*/  UIMAD UR5, UR6, -0x5, UR5 ;  /* 0xfffffffb060578a4 */ /* 0x000fe2000f8e0205 */
[----:B------:R-:W-:Y:S01]  /*2760*/  IMAD.SHL.U32 R14, R0, 0x2, RZ ;  /* 0x00000002000e7824 */ /* 0x000fe200078e00ff */
[----:B------:R-:W-:Y:S01]  /*2770*/  @UP1 ULOP3.LUT UR4, UR4, 0x1, UR6, 0x78, !UPT ;  /* 0x0000000104041892 */ /* 0x000fe2000f8e7806 */
[----:B------:R-:W-:Y:S01]  /*2780*/  IMAD.WIDE R30, R71, 0x80, RZ ;  /* 0x00000080471e7825 */ /* 0x000fe200078e02ff */
[----:B------:R-:W-:-:S02]  /*2790*/  ISETP.GE.OR P0, PT, R24, UR12, P0 ;  /* 0x0000000c18007c0c */ /* 0x000fc40008706670 */
[----:B------:R-:W-:Y:S01]  /*27a0*/  LOP3.LUT R14, R25, 0x6, R14, 0xf8, !PT ;  /* 0x00000006190e7812 */ /* 0x000fe200078ef80e */
[C---:B------:R-:W-:Y:S01]  /*27b0*/  IMAD R29, R73.reuse, UR11, R8 ;  /* 0x0000000b491d7c24 */ /* 0x040fe2000f8e0208 */
[----:B------:R-:W-:Y:S01]  /*27c0*/  IADD3 R27, -R24, UR12, R27 ;  /* 0x0000000c181b7c10 */ /* 0x000fe2000fffe11b */
[----:B------:R-:W-:Y:S01]  /*27d0*/  IMAD.IADD R28, R28, 0x1, -R25 ;  /* 0x000000011c1c7824 */ /* 0x000fe200078e0a19 */
[----:B------:R-:W-:Y:S01]  /*27e0*/  SHF.R.S32.HI R15, RZ, 0x1f, R14 ;  /* 0x0000001fff0f7819 */ /* 0x000fe2000001140e */
[----:B------:R-:W-:Y:S01]  /*27f0*/  IMAD.MOV.U32 R26, RZ, RZ, -0x1 ;  /* 0xffffffffff1a7424 */ /* 0x000fe200078e00ff */
[----:B------:R-:W-:Y:S01]  /*2800*/  LOP3.LUT R33, R30, R11, R10, 0xfe, !PT ;  /* 0x0000000b1e217212 */ /* 0x000fe200078efe0a */
[----:B------:R-:W-:-:S04]  /*2810*/  IMAD.WIDE.U32 R8, R73, UR10, R14 ;  /* 0x0000000a49087c25 */ /* 0x000fc8000f8e000e */
[----:B------:R-:W-:Y:S01]  /*2820*/  IMAD.IADD R9, R9, 0x1, R29 ;  /* 0x0000000109097824 */ /* 0x000fe200078e021d */
[----:B------:R-:W-:Y:S06]  /*2830*/  @P0 BRA `(.L_x_37) ;  /* 0x0000002400940947 */ /* 0x000fec0003800000 */
[----:B------:R-:W0:Y:S01]  /*2840*/  LDC.64 R24, c[0x0][0x5c8] ;  /* 0x00017200ff187b82 */ /* 0x000e220000000a00 */
[----:B------:R-:W-:Y:S01]  /*2850*/  ULDC.64 UR6, c[0x0][0x5c0] ;  /* 0x0001700000067ab9 */ /* 0x000fe20000000a00 */
[----:B------:R-:W-:Y:S01]  /*2860*/  BSSY B0, `(.L_x_37) ;  /* 0x0000262000007945 */ /* 0x000fe20003800000 */
[-C--:B0-----:R-:W-:Y:S02]  /*2870*/  IMAD R10, R31, R24.reuse, RZ ;  /* 0x000000181f0a7224 */ /* 0x081fe400078e02ff */
[----:B------:R-:W-:-:S04]  /*2880*/  IMAD.WIDE.U32 R8, R33, R24, R8 ;  /* 0x0000001821087225 */ /* 0x000fc800078e0008 */
[----:B------:R-:W-:Y:S01]  /*2890*/  IMAD R11, R33, R25, R10 ;  /* 0x00000019210b7224 */ /* 0x000fe200078e020a */
[----:B------:R-:W-:Y:S02]  /*28a0*/  LEA R10, P0, R24, R8, 0x3 ;  /* 0x00000008180a7211 */ /* 0x000fe400078018ff */
[----:B------:R-:W-:Y:S01]  /*28b0*/  IADD3 R8, P1, R8, UR6, RZ ;  /* 0x0000000608087c10 */ /* 0x000fe2000ff3e0ff */
[----:B------:R-:W-:Y:S01]  /*28c0*/  IMAD.IADD R9, R9, 0x1, R11 ;  /* 0x0000000109097824 */ /* 0x000fe200078e020b */
[----:B------:R-:W-:-:S04]  /*28d0*/  IADD3 R10, P2, R10, UR6, RZ ;  /* 0x000000060a0a7c10 */ /* 0x000fc8000ff5e0ff */
[----:B------:R-:W-:Y:S02]  /*28e0*/  LEA.HI.X R11, R24, R9, R25, 0x3, P0 ;  /* 0x00000009180b7211 */ /* 0x000fe400000f1c19 */
[----:B----45:R-:W-:Y:S02]  /*28f0*/  FSETP.NEU.AND P0, PT, R12, RZ, PT ;  /* 0x000000ff0c00720b */ /* 0x030fe40003f0d000 */
[----:B------:R-:W-:Y:S02]  /*2900*/  IADD3.X R9, R9, UR7, RZ, P1, !PT ;  /* 0x0000000709097c10 */ /* 0x000fe40008ffe4ff */
[----:B------:R-:W-:-:S09]  /*2910*/  IADD3.X R11, R11, UR7, RZ, P2, !PT ;  /* 0x000000070b0b7c10 */ /* 0x000fd200097fe4ff */
[----:B------:R-:W-:Y:S05]  /*2920*/  @!P0 BRA `(.L_x_38) ;  /* 0x0000001c00148947 */ /* 0x000fea0003800000 */
[----:B------:R-:W-:Y:S01]  /*2930*/  ULDC.64 UR6, c[0x0][0x5b8] ;  /* 0x00016e0000067ab9 */ /* 0x000fe20000000a00 */
[----:B------:R-:W-:Y:S01]  /*2940*/  ISETP.GE.AND P0, PT, R28, 0x1, PT ;  /* 0x000000011c00780c */ /* 0x000fe20003f06270 */
[----:B------:R-:W-:Y:S01]  /*2950*/  IMAD R32, R32, UR6, RZ ;  /* 0x0000000620207c24 */ /* 0x000fe2000f8e02ff */
[----:B------:R-:W-:Y:S01]  /*2960*/  ULDC.64 UR10, c[0x0][0x5a8] ;  /* 0x00016a00000a7ab9 */ /* 0x000fe20000000a00 */
[----:B------:R-:W-:Y:S01]  /*2970*/  IMAD.WIDE.U32 R24, R73, UR6, R14 ;  /* 0x0000000649187c25 */ /* 0x000fe2000f8e000e */
[----:B------:R-:W-:Y:S01]  /*2980*/  ISETP.LT.OR P3, PT, R27, 0x1, !P0 ;  /* 0x000000011b00780c */ /* 0x000fe20004761670 */
[----:B------:R-:W-:Y:S02]  /*2990*/  BSSY B1, `(.L_x_39) ;  /* 0x000000c000017945 */ /* 0x000fe40003800000 */
[----:B------:R-:W-:Y:S01]  /*29a0*/  IMAD R73, R73, UR7, R32 ;  /* 0x0000000749497c24 */ /* 0x000fe2000f8e0220 */
[----:B------:R-:W-:Y:S02]  /*29b0*/  ULDC.64 UR6, c[0x0][0x5b0] ;  /* 0x00016c0000067ab9 */ /* 0x000fe40000000a00 */
[----:B------:R-:W-:-:S02]  /*29c0*/  IMAD R29, R31, UR6, RZ ;  /* 0x000000061f1d7c24 */ /* 0x000fc4000f8e02ff */
[----:B------:R-:W-:Y:S02]  /*29d0*/  IMAD.IADD R25, R25, 0x1, R73 ;  /* 0x0000000119197824 */ /* 0x000fe400078e0249 */
[C---:B------:R-:W-:Y:S02]  /*29e0*/  IMAD R29, R33.reuse, UR7, R29 ;  /* 0x00000007211d7c24 */ /* 0x040fe4000f8e021d */
[----:B------:R-:W-:-:S03]  /*29f0*/  IMAD.WIDE.U32 R14, R33, UR6, R24 ;  /* 0x00000006210e7c25 */ /* 0x000fc6000f8e0018 */
[----:B------:R-:W-:-:S04]  /*2a00*/  IADD3 R14, P1, R14, UR10, RZ ;  /* 0x0000000a0e0e7c10 */ /* 0x000fc8000ff3e0ff */
[--C-:B------:R-:W-:Y:S02]  /*2a10*/  IADD3.X R15, R15, UR11, R29.reuse, P1, !PT ;  /* 0x0000000b0f0f7c10 */ /* 0x100fe40008ffe41d */
[----:B------:R-:W-:Y:S01]  /*2a20*/  PRMT R29, RZ, 0x7610, R29 ;  /* 0x00007610ff1d7816 */ /* 0x000fe2000000001d */
[----:B------:R-:W-:Y:S06]  /*2a30*/  @P3 BRA `(.L_x_40) ;  /* 0x0000000000043947 */ /* 0x000fec0003800000 */
[----:B------:R0:W5:Y:S02]  /*2a40*/  LDG.E.U8 R29, desc[UR16][R14.64] ;  /* 0x000000100e1d7981 */ /* 0x000164000c1e1100 */
.L_x_40:
[----:B------:R-:W-:Y:S05]  /*2a50*/  BSYNC B1 ;  /* 0x0000000000017941 */ /* 0x000fea0003800000 */
.L_x_39:
[----:B-----5:R-:W-:Y:S01]  /*2a60*/  LOP3.LUT R29, R29, 0xff, RZ, 0xc0, !PT ;  /* 0x000000ff1d1d7812 */ /* 0x020fe200078ec0ff */
[----:B------:R-:W-:Y:S01]  /*2a70*/  BSSY B1, `(.L_x_41) ;  /* 0x000000c000017945 */ /* 0x000fe20003800000 */
[----:B------:R-:W-:Y:S02]  /*2a80*/  ISETP.GE.AND P1, PT, R28, 0x2, PT ;  /* 0x000000021c00780c */ /* 0x000fe40003f26270 */
[----:B------:R-:W-:Y:S02]  /*2a90*/  F2FP.F16.E5M2.UNPACK_B R29, R29 ;  /* 0x0000001dff1d723e */ /* 0x000fe400020004ff */
[----:B------:R-:W-:-:S03]  /*2aa0*/  ISETP.LT.OR P2, PT, R27, 0x1, !P1 ;  /* 0x000000011b00780c */ /* 0x000fc60004f41670 */
[----:B------:R-:W-:-:S05]  /*2ab0*/  HADD2.F32 R29, -RZ, R29.H0_H0 ;  /* 0x2000001dff1d7230 */ /* 0x000fca0000004100 */
[----:B------:R-:W-:Y:S01]  /*2ac0*/  FMUL R32, R29, R12 ;  /* 0x0000000c1d207220 */ /* 0x000fe20000400000 */
[----:B------:R-:W-:-:S03]  /*2ad0*/  PRMT R29, RZ, 0x7610, R29 ;  /* 0x00007610ff1d7816 */ /* 0x000fc6000000001d */
[----:B--2---:R-:W-:-:S05]  /*2ae0*/  FFMA R32, R79, R7, R32 ;  /* 0x000000074f207223 */ /* 0x004fca0000000020 */
[----:B------:R-:W-:-:S05]  /*2af0*/  F2FP.SATFINITE.E5M2.F32.PACK_AB_MERGE_C R35, RZ, R32, RZ ;  /* 0x00000020ff23723e */ /* 0x000fca00048060ff */
[----:B------:R1:W-:Y:S01]  /*2b00*/  @!P3 STG.E.U8 desc[UR16][R8.64], R35 ;  /* 0x000000230800b986 */ /* 0x0003e2000c101110 */
[----:B------:R-:W-:Y:S05]  /*2b10*/  @P2 BRA `(.L_x_42) ;  /* 0x0000000000042947 */ /* 0x000fea0003800000 */
[----:B------:R2:W5:Y:S02]  /*2b20*/  LDG.E.U8 R29, desc[UR16][R14.64+0x1] ;  /* 0x000001100e1d7981 */ /* 0x000564000c1e1100 */
.L_x_42:
[----:B------:R-:W-:Y:S05]  /*2b30*/  BSYNC B1 ;  /* 0x0000000000017941 */ /* 0x000fea0003800000 */
.L_x_41:
[----:B-----5:R-:W-:Y:S01]  /*2b40*/  LOP3.LUT R29, R29, 0xff, RZ, 0xc0, !PT ;  /* 0x000000ff1d1d7812 */ /* 0x020fe200078ec0ff */
[----:B------:R-:W-:Y:S01]  /*2b50*/  BSSY B1, `(.L_x_43) ;  /* 0x0000012000017945 */ /* 0x000fe20003800000 */
[----:B------:R-:W-:Y:S02]  /*2b60*/  IADD3 R33, P3, R33, 0x8, RZ ;  /* 0x0000000821217810 */ /* 0x000fe40007f7e0ff */
[----:B------:R-:W-:Y:S02]  /*2b70*/  F2FP.F16.E5M2.UNPACK_B R29, R29 ;  /* 0x0000001dff1d723e */ /* 0x000fe400020004ff */
[----:B------:R-:W-:Y:S01]  /*2b80*/  ISETP.LT.OR P0, PT, R27, 0x9, !P0 ;  /* 0x000000091b00780c */ /* 0x000fe20004701670 */
[----:B------:R-:W-:Y:S02]  /*2b90*/  IMAD.X R30, RZ, RZ, R31, P3 ;  /* 0x000000ffff1e7224 */ /* 0x000fe400018e061f */
[----:B------:R-:W-:Y:S02]  /*2ba0*/  HADD2.F32 R29, -RZ, R29.H0_H0 ;  /* 0x2000001dff1d7230 */ /* 0x000fe40000004100 */
[----:B------:R-:W-:-:S02]  /*2bb0*/  IMAD R30, R30, UR6, RZ ;  /* 0x000000061e1e7c24 */ /* 0x000fc4000f8e02ff */
[----:B------:R-:W-:-:S04]  /*2bc0*/  IMAD.WIDE.U32 R24, R33, UR6, R24 ;  /* 0x0000000621187c25 */ /* 0x000fc8000f8e0018 */
[----:B------:R-:W-:Y:S01]  /*2bd0*/  FMUL R29, R29, R12 ;  /* 0x0000000c1d1d7220 */ /* 0x000fe20000400000 */
[----:B------:R-:W-:-:S03]  /*2be0*/  IMAD R33, R33, UR7, R30 ;  /* 0x0000000721217c24 */ /* 0x000fc6000f8e021e */
[----:B------:R-:W-:Y:S01]  /*2bf0*/  FFMA R29, R80, R7, R29 ;  /* 0x00000007501d7223 */ /* 0x000fe2000000001d */
[----:B------:R-:W-:-:S04]  /*2c00*/  IADD3 R24, P3, R24, UR10, RZ ;  /* 0x0000000a18187c10 */ /* 0x000fc8000ff7e0ff */
[----:B------:R-:W-:Y:S02]  /*2c10*/  F2FP.SATFINITE.E5M2.F32.PACK_AB_MERGE_C R31, RZ, R29, RZ ;  /* 0x0000001dff1f723e */ /* 0x000fe400048060ff */
[----:B------:R-:W-:Y:S02]  /*2c20*/  IADD3.X R25, R25, UR11, R33, P3, !PT ;  /* 0x0000000b19197c10 */ /* 0x000fe40009ffe421 */
[----:B------:R-:W-:Y:S01]  /*2c30*/  PRMT R29, RZ, 0x7610, R29 ;  /* 0x00007610ff1d7816 */ /* 0x000fe2000000001d */
[----:B------:R3:W-:Y:S01]  /*2c40*/  @!P2 STG.E.U8 desc[UR16][R8.64+0x1], R31 ;  /* 0x0000011f0800a986 */ /* 0x0007e2000c101110 */
[----:B------:R-:W-:Y:S05]  /*2c50*/  @P0 BRA `(.L_x_44) ;  /* 0x0000000000040947 */ /* 0x000fea0003800000 */
[----:B------:R4:W5:Y:S02]  /*2c60*/  LDG.E.U8 R29, desc[UR16][R24.64] ;  /* 0x00000010181d7981 */ /* 0x000964000c1e1100 */
.L_x_44:
[----:B------:R-:W-:Y:S05]  /*2c70*/  BSYNC B1 ;  /* 0x0000000000017941 */ /* 0x000fea0003800000 */
.L_x_43:
[----:B-----5:R-:W-:Y:S01]  /*2c80*/  LOP3.LUT R29, R29, 0xff, RZ, 0xc0, !PT ;  /* 0x000000ff1d1d7812 */ /* 0x020fe200078ec0ff */
[----:B------:R-:W-:Y:S01]  /*2c90*/  BSSY B1, `(.L_x_45) ;  /* 0x000000b000017945 */ /* 0x000fe20003800000 */
[----:B------:R-:W-:Y:S02]  /*2ca0*/  ISETP.LT.OR P1, PT, R27, 0x9, !P1 ;  /* 0x000000091b00780c */ /* 0x000fe40004f21670 */
[----:B------:R-:W-:-:S05]  /*2cb0*/  F2FP.F16.E5M2.UNPACK_B R29, R29 ;  /* 0x0000001dff1d723e */ /* 0x000fca00020004ff */
[----:B------:R-:W-:-:S05]  /*2cc0*/  HADD2.F32 R29, -RZ, R29.H0_H0 ;  /* 0x2000001dff1d7230 */ /* 0x000fca0000004100 */
[----:B------:R-:W-:Y:S01]  /*2cd0*/  FMUL R30, R29, R12 ;  /* 0x0000000c1d1e7220 */ /* 0x000fe20000400000 */
[----:B------:R-:W-:-:S03]  /*2ce0*/  PRMT R29, RZ, 0x7610, R29 ;  /* 0x00007610ff1d7816 */ /* 0x000fc6000000001d */
[----:B------:R-:W-:-:S05]  /*2cf0*/  FFMA R30, R77, R7, R30 ;  /* 0x000000074d1e7223 */ /* 0x000fca000000001e */
[----:B---3--:R-:W-:-:S05]  /*2d00*/  F2FP.SATFINITE.E5M2.F32.PACK_AB_MERGE_C R31, RZ, R30, RZ ;  /* 0x0000001eff1f723e */ /* 0x008fca00048060ff */
[----:B------:R3:W-:Y:S01]  /*2d10*/  @!P0 STG.E.U8 desc[UR16][R10.64], R31 ;  /* 0x0000001f0a008986 */ /* 0x0007e2000c101110 */
[----:B------:R-:W-:Y:S05]  /*2d20*/  @P1 BRA `(.L_x_46) ;  /* 0x0000000000041947 */ /* 0x000fea0003800000 */
[----:B------:R0:W5:Y:S02]  /*2d30*/  LDG.E.U8 R29, desc[UR16][R24.64+0x1] ;  /* 0x00000110181d7981 */ /* 0x000164000c1e1100 */
.L_x_46:
[----:B------:R-:W-:Y:S05]  /*2d40*/  BSYNC B1 ;  /* 0x0000000000017941 */ /* 0x000fea0003800000 */
.L_x_45:
[----:B-----5:R-:W-:Y:S01]  /*2d50*/  LOP3.LUT R29, R29, 0xff, RZ, 0xc0, !PT ;  /* 0x000000ff1d1d7812 */ /* 0x020fe200078ec0ff */
[----:B------:R-:W-:Y:S01]  /*2d60*/  BSSY B1, `(.L_x_47) ;  /* 0x000000c000017945 */ /* 0x000fe20003800000 */
[----:B------:R-:W-:Y:S02]  /*2d70*/  ISETP.GE.AND P0, PT, R28, 0x9, PT ;  /* 0x000000091c00780c */ /* 0x000fe40003f06270 */
[----:B------:R-:W-:Y:S02]  /*2d80*/  F2FP.F16.E5M2.UNPACK_B R29, R29 ;  /* 0x0000001dff1d723e */ /* 0x000fe400020004ff */
[----:B------:R-:W-:-:S03]  /*2d90*/  ISETP.LT.OR P2, PT, R27, 0x1, !P0 ;  /* 0x000000011b00780c */ /* 0x000fc60004741670 */
[----:B------:R-:W-:-:S05]  /*2da0*/  HADD2.F32 R29, -RZ, R29.H0_H0 ;  /* 0x2000001dff1d7230 */ /* 0x000fca0000004100 */
[----:B------:R-:W-:-:S04]  /*2db0*/  FMUL R29, R29, R12 ;  /* 0x0000000c1d1d7220 */ /* 0x000fc80000400000 */
[----:B------:R-:W-:-:S05]  /*2dc0*/  FFMA R29, R78, R7, R29 ;  /* 0x000000074e1d7223 */ /* 0x000fca000000001d */
[----:B---3--:R-:W-:Y:S02]  /*2dd0*/  F2FP.SATFINITE.E5M2.F32.PACK_AB_MERGE_C R31, RZ, R29, RZ ;  /* 0x0000001dff1f723e */ /* 0x008fe400048060ff */
[----:B------:R-:W-:-:S03]  /*2de0*/  PRMT R29, RZ, 0x7610, R29 ;  /* 0x00007610ff1d7816 */ /* 0x000fc6000000001d */
[----:B------:R3:W-:Y:S01]  /*2df0*/  @!P1 STG.E.U8 desc[UR16][R10.64+0x1], R31 ;  /* 0x0000011f0a009986 */ /* 0x0007e2000c101110 */
[----:B------:R-:W-:Y:S05]  /*2e00*/  @P2 BRA `(.L_x_48) ;  /* 0x0000000000042947 */ /* 0x000fea0003800000 */
[----:B------:R0:W5:Y:S02]  /*2e10*/  LDG.E.U8 R29, desc[UR16][R14.64+0x8] ;  /* 0x000008100e1d7981 */ /* 0x000164000c1e1100 */
.L_x_48:
[----:B------:R-:W-:Y:S05]  /*2e20*/  BSYNC B1 ;  /* 0x0000000000017941 */ /* 0x000fea0003800000 */
.L_x_47:
        /* <DEDUP_REMOVED lines=13> */
.L_x_50:
[----:B------:R-:W-:Y:S05]  /*2f00*/  BSYNC B1 ;  /* 0x0000000000017941 */ /* 0x000fea0003800000 */
.L_x_49:
[----:B-----5:R-:W-:Y:S01]  /*2f10*/  LOP3.LUT R29, R29, 0xff, RZ, 0xc0, !PT ;  /* 0x000000ff1d1d7812 */ /* 0x020fe200078ec0ff */
[----:B------:R-:W-:Y:S01]  /*2f20*/  BSSY B1, `(.L_x_51) ;  /* 0x000000b000017945 */ /* 0x000fe20003800000 */
[----:B------:R-:W-:Y:S02]  /*2f30*/  ISETP.LT.OR P0, PT, R27, 0x9, !P0 ;  /* 0x000000091b00780c */ /* 0x000fe40004701670 */
[----:B------:R-:W-:-:S05]  /*2f40*/  F2FP.F16.E5M2.UNPACK_B R29, R29 ;  /* 0x0000001dff1d723e */ /* 0x000fca00020004ff */
        /* <DEDUP_REMOVED lines=8> */
.L_x_52:
[----:B------:R-:W-:Y:S05]  /*2fd0*/  BSYNC B1 ;  /* 0x0000000000017941 */ /* 0x000fea0003800000 */
.L_x_51:
        /* <DEDUP_REMOVED lines=12> */
.L_x_54:
[----:B------:R-:W-:Y:S05]  /*30a0*/  BSYNC B1 ;  /* 0x0000000000017941 */ /* 0x000fea0003800000 */
.L_x_53:
        /* <DEDUP_REMOVED lines=13> */
.L_x_56:
[----:B------:R-:W-:Y:S05]  /*3180*/  BSYNC B1 ;  /* 0x0000000000017941 */ /* 0x000fea0003800000 */
.L_x_55:
        /* <DEDUP_REMOVED lines=13> */
.L_x_58:
[----:B------:R-:W-:Y:S05]  /*3260*/  BSYNC B1 ;  /* 0x0000000000017941 */ /* 0x000fea0003800000 */
.L_x_57:
        /* <DEDUP_REMOVED lines=12> */
.L_x_60:
[----:B------:R-:W-:Y:S05]  /*3330*/  BSYNC B1 ;  /* 0x0000000000017941 */ /* 0x000fea0003800000 */
.L_x_59:
        /* <DEDUP_REMOVED lines=12> */
.L_x_62:
[----:B------:R-:W-:Y:S05]  /*3400*/  BSYNC B1 ;  /* 0x0000000000017941 */ /* 0x000fea0003800000 */
.L_x_61:
        /* <DEDUP_REMOVED lines=13> */
.L_x_64:
[----:B------:R-:W-:Y:S05]  /*34e0*/  BSYNC B1 ;  /* 0x0000000000017941 */ /* 0x000fea0003800000 */
.L_x_63:
        /* <DEDUP_REMOVED lines=13> */
.L_x_66:
[----:B------:R-:W-:Y:S05]  /*35c0*/  BSYNC B1 ;  /* 0x0000000000017941 */ /* 0x000fea0003800000 */
.L_x_65:
        /* <DEDUP_REMOVED lines=12> */
.L_x_68:
[----:B------:R-:W-:Y:S05]  /*3690*/  BSYNC B1 ;  /* 0x0000000000017941 */ /* 0x000fea0003800000 */
.L_x_67:
        /* <DEDUP_REMOVED lines=12> */
.L_x_70:
[----:B------:R-:W-:Y:S05]  /*3760*/  BSYNC B1 ;  /* 0x0000000000017941 */ /* 0x000fea0003800000 */
.L_x_69:
        /* <DEDUP_REMOVED lines=13> */
.L_x_72:
[----:B------:R-:W-:Y:S05]  /*3840*/  BSYNC B1 ;  /* 0x0000000000017941 */ /* 0x000fea0003800000 */
.L_x_71:
        /* <DEDUP_REMOVED lines=13> */
.L_x_74:
[----:B------:R-:W-:Y:S05]  /*3920*/  BSYNC B1 ;  /* 0x0000000000017941 */ /* 0x000fea0003800000 */
.L_x_73:
        /* <DEDUP_REMOVED lines=12> */
.L_x_76:
[----:B------:R-:W-:Y:S05]  /*39f0*/  BSYNC B1 ;  /* 0x0000000000017941 */ /* 0x000fea0003800000 */
.L_x_75:
        /* <DEDUP_REMOVED lines=12> */
.L_x_78:
[----:B------:R-:W-:Y:S05]  /*3ac0*/  BSYNC B1 ;  /* 0x0000000000017941 */ /* 0x000fea0003800000 */
.L_x_77:
        /* <DEDUP_REMOVED lines=13> */
.L_x_80:
[----:B------:R-:W-:Y:S05]  /*3ba0*/  BSYNC B1 ;  /* 0x0000000000017941 */ /* 0x000fea0003800000 */
.L_x_79:
        /* <DEDUP_REMOVED lines=13> */
.L_x_82:
[----:B------:R-:W-:Y:S05]  /*3c80*/  BSYNC B1 ;  /* 0x0000000000017941 */ /* 0x000fea0003800000 */
.L_x_81:
        /* <DEDUP_REMOVED lines=12> */
.L_x_84:
[----:B------:R-:W-:Y:S05]  /*3d50*/  BSYNC B1 ;  /* 0x0000000000017941 */ /* 0x000fea0003800000 */
.L_x_83:
[----:B-----5:R-:W-:Y:S01]  /*3d60*/  LOP3.LUT R29, R29, 0xff, RZ, 0xc0, !PT ;  /* 0x000000ff1d1d7812 */ /* 0x020fe200078ec0ff */
[----:B------:R-:W-:Y:S01]  /*3d70*/  BSSY B1, `(.L_x_85) ;  /* 0x000000b000017945 */ /* 0x000fe20003800000 */
[----:B------:R-:W-:Y:S02]  /*3d80*/  ISETP.LT.OR P1, PT, R27, 0x9, !P1 ;  /* 0x000000091b00780c */ /* 0x000fe40004f21670 */
[----:B------:R-:W-:-:S05]  /*3d90*/  F2FP.F16.E5M2.UNPACK_B R29, R29 ;  /* 0x0000001dff1d723e */ /* 0x000fca00020004ff */
[----:B------:R-:W-:-:S05]  /*3da0*/  HADD2.F32 R29, -RZ, R29.H0_H0 ;  /* 0x2000001dff1d7230 */ /* 0x000fca0000004100 */
[----:B------:R-:W-:-:S04]  /*3db0*/  FMUL R30, R29, R12 ;  /* 0x0000000c1d1e7220 */ /* 0x000fc80000400000 */
[----:B------:R-:W-:Y:S01]  /*3dc0*/  FFMA R30, R23, R7, R30 ;  /* 0x00000007171e7223 */ /* 0x000fe2000000001e */
[----:B------:R-:W-:-:S04]  /*3dd0*/  PRMT R23, RZ, 0x7610, R23 ;  /* 0x00007610ff177816 */ /* 0x000fc80000000017 */
[----:B------:R-:W-:-:S05]  /*3de0*/  F2FP.SATFINITE.E5M2.F32.PACK_AB_MERGE_C R29, RZ, R30, RZ ;  /* 0x0000001eff1d723e */ /* 0x000fca00048060ff */
[----:B------:R0:W-:Y:S01]  /*3df0*/  @!P0 STG.E.U8 desc[UR16][R10.64+0x28], R29 ;  /* 0x0000281d0a008986 */ /* 0x0001e2000c101110 */
[----:B------:R-:W-:Y:S05]  /*3e00*/  @P1 BRA `(.L_x_86) ;  /* 0x0000000000041947 */ /* 0x000fea0003800000 */
[----:B------:R0:W5:Y:S02]  /*3e10*/  LDG.E.U8 R23, desc[UR16][R24.64+0x29] ;  /* 0x0000291018177981 */ /* 0x000164000c1e1100 */
.L_x_86:
[----:B------:R-:W-:Y:S05]  /*3e20*/  BSYNC B1 ;  /* 0x0000000000017941 */ /* 0x000fea0003800000 */
.L_x_85:
        /* <DEDUP_REMOVED lines=8> */
[----:B0-----:R-:W-:Y:S02]  /*3eb0*/  F2FP.SATFINITE.E5M2.F32.PACK_AB_MERGE_C R29, RZ, R23, RZ ;  /* 0x00000017ff1d723e */ /* 0x001fe400048060ff */
[----:B------:R-:W-:-:S03]  /*3ec0*/  PRMT R23, RZ, 0x7610, R23 ;  /* 0x00007610ff177816 */ /* 0x000fc60000000017 */
[----:B------:R0:W-:Y:S01]  /*3ed0*/  @!P1 STG.E.U8 desc[UR16][R10.64+0x29], R29 ;  /* 0x0000291d0a009986 */ /* 0x0001e2000c101110 */
[----:B------:R-:W-:Y:S05]  /*3ee0*/  @P2 BRA `(.L_x_88) ;  /* 0x0000000000042947 */ /* 0x000fea0003800000 */
[----:B------:R0:W5:Y:S02]  /*3ef0*/  LDG.E.U8 R23, desc[UR16][R14.64+0x30] ;  /* 0x000030100e177981 */ /* 0x000164000c1e1100 */
.L_x_88:
[----:B------:R-:W-:Y:S05]  /*3f00*/  BSYNC B1 ;  /* 0x0000000000017941 */ /* 0x000fea0003800000 */
.L_x_87:
[----:B-----5:R-:W-:Y:S01]  /*3f10*/  LOP3.LUT R23, R23, 0xff, RZ, 0xc0, !PT ;  /* 0x000000ff17177812 */ /* 0x020fe200078ec0ff */
[----:B------:R-:W-:Y:S01]  /*3f20*/  BSSY B1, `(.L_x_89) ;  /* 0x000000c000017945 */ /* 0x000fe20003800000 */
[----:B------:R-:W-:Y:S02]  /*3f30*/  ISETP.GE.AND P1, PT, R28, 0x32, PT ;  /* 0x000000321c00780c */ /* 0x000fe40003f26270 */
[----:B------:R-:W-:Y:S02]  /*3f40*/  F2FP.F16.E5M2.UNPACK_B R23, R23 ;  /* 0x00000017ff17723e */ /* 0x000fe400020004ff */
[----:B------:R-:W-:-:S03]  /*3f50*/  ISETP.LT.OR P3, PT, R27, 0x1, !P1 ;  /* 0x000000011b00780c */ /* 0x000fc60004f61670 */
        /* <DEDUP_REMOVED lines=8> */
.L_x_90:
[----:B------:R-:W-:Y:S05]  /*3fe0*/  BSYNC B1 ;  /* 0x0000000000017941 */ /* 0x000fea0003800000 */
.L_x_89:
[----:B-----5:R-:W-:Y:S01]  /*3ff0*/  LOP3.LUT R21, R21, 0xff, RZ, 0xc0, !PT ;  /* 0x000000ff15157812 */ /* 0x020fe200078ec0ff */
[----:B------:R-:W-:Y:S01]  /*4000*/  BSSY B1, `(.L_x_91) ;  /* 0x000000b000017945 */ /* 0x000fe20003800000 */
[----:B------:R-:W-:Y:S02]  /*4010*/  ISETP.LT.OR P0, PT, R27, 0x9, !P0 ;  /* 0x000000091b00780c */ /* 0x000fe40004701670 */
[----:B------:R-:W-:-:S05]  /*4020*/  F2FP.F16.E5M2.UNPACK_B R21, R21 ;  /* 0x00000015ff15723e */ /* 0x000fca00020004ff */
        /* <DEDUP_REMOVED lines=8> */
.L_x_92:
[----:B------:R-:W-:Y:S05]  /*40b0*/  BSYNC B1 ;  /* 0x0000000000017941 */ /* 0x000fea0003800000 */
.L_x_91:
        /* <DEDUP_REMOVED lines=12> */
.L_x_94:
[----:B------:R-:W-:Y:S05]  /*4180*/  BSYNC B1 ;  /* 0x0000000000017941 */ /* 0x000fea0003800000 */
.L_x_93:
        /* <DEDUP_REMOVED lines=13> */
.L_x_96:
[----:B------:R-:W-:Y:S05]  /*4260*/  BSYNC B1 ;  /* 0x0000000000017941 */ /* 0x000fea0003800000 */
.L_x_95:
        /* <DEDUP_REMOVED lines=13> */
.L_x_98:
[----:B------:R-:W-:Y:S05]  /*4340*/  BSYNC B1 ;  /* 0x0000000000017941 */ /* 0x000fea0003800000 */
.L_x_97:
[----:B-----5:R-:W-:Y:S01]  /*4350*/  LOP3.LUT R17, R17, 0xff, RZ, 0xc0, !PT ;  /* 0x000000ff11117812 */ /* 0x020fe200078ec0ff */
[----:B------:R-:W-:Y:S01]  /*4360*/  BSSY B1, `(.L_x_99) ;  /* 0x000000b000017945 */ /* 0x000fe20003800000 */
[----:B------:R-:W-:Y:S02]  /*4370*/  ISETP.LT.OR P0, PT, R27, 0x9, !P0 ;  /* 0x000000091b00780c */ /* 0x000fe40004701670 */
[----:B------:R-:W-:Y:S02]  /*4380*/  F2FP.F16.E5M2.UNPACK_B R17, R17 ;  /* 0x00000011ff11723e */ /* 0x000fe400020004ff */
[----:B0-2---:R-:W-:-:S03]  /*4390*/  PRMT R14, RZ, 0x7610, R14 ;  /* 0x00007610ff0e7816 */ /* 0x005fc6000000000e */
[----:B------:R-:W-:-:S05]  /*43a0*/  HADD2.F32 R17, -RZ, R17.H0_H0 ;  /* 0x20000011ff117230 */ /* 0x000fca0000004100 */
[----:B------:R-:W-:-:S04]  /*43b0*/  FMUL R17, R17, R12 ;  /* 0x0000000c11117220 */ /* 0x000fc80000400000 */
[----:B------:R-:W-:-:S05]  /*43c0*/  FFMA R17, R18, R7, R17 ;  /* 0x0000000712117223 */ /* 0x000fca0000000011 */
[----:B------:R-:W-:-:S05]  /*43d0*/  F2FP.SATFINITE.E5M2.F32.PACK_AB_MERGE_C R17, RZ, R17, RZ ;  /* 0x00000011ff11723e */ /* 0x000fca00048060ff */
[----:B------:R0:W-:Y:S01]  /*43e0*/  @!P3 STG.E.U8 desc[UR16][R8.64+0x39], R17 ;  /* 0x000039110800b986 */ /* 0x0001e2000c101110 */
[----:B------:R-:W-:Y:S05]  /*43f0*/  @P0 BRA `(.L_x_100) ;  /* 0x0000000000040947 */ /* 0x000fea0003800000 */
[----:B------:R2:W5:Y:S02]  /*4400*/  LDG.E.U8 R14, desc[UR16][R24.64+0x38] ;  /* 0x00003810180e7981 */ /* 0x000564000c1e1100 */
.L_x_100:
[----:B------:R-:W-:Y:S05]  /*4410*/  BSYNC B1 ;  /* 0x0000000000017941 */ /* 0x000fea0003800000 */
.L_x_99:
[----:B-----5:R-:W-:Y:S01]  /*4420*/  LOP3.LUT R14, R14, 0xff, RZ, 0xc0, !PT ;  /* 0x000000ff0e0e7812 */ /* 0x020fe200078ec0ff */
[----:B------:R-:W-:Y:S01]  /*4430*/  BSSY B1, `(.L_x_101) ;  /* 0x000000b000017945 */ /* 0x000fe20003800000 */
[----:B------:R-:W-:Y:S02]  /*4440*/  ISETP.LT.OR P1, PT, R27, 0x9, !P1 ;  /* 0x000000091b00780c */ /* 0x000fe40004f21670 */
[----:B------:R-:W-:-:S05]  /*4450*/  F2FP.F16.E5M2.UNPACK_B R14, R14 ;  /* 0x0000000eff0e723e */ /* 0x000fca00020004ff */
[----:B01-3--:R-:W-:-:S05]  /*4460*/  HADD2.F32 R9, -RZ, R14.H0_H0 ;  /* 0x2000000eff097230 */ /* 0x00bfca0000004100 */
[----:B------:R-:W-:-:S04]  /*4470*/  FMUL R8, R9, R12 ;  /* 0x0000000c09087220 */ /* 0x000fc80000400000 */
[----:B------:R-:W-:-:S05]  /*4480*/  FFMA R8, R13, R7, R8 ;  /* 0x000000070d087223 */ /* 0x000fca0000000008 */
[----:B------:R-:W-:Y:S02]  /*4490*/  F2FP.SATFINITE.E5M2.F32.PACK_AB_MERGE_C R9, RZ, R8, RZ ;  /* 0x00000008ff09723e */ /* 0x000fe400048060ff */
[----:B------:R-:W-:-:S03]  /*44a0*/  PRMT R8, RZ, 0x7610, R8 ;  /* 0x00007610ff087816 */ /* 0x000fc60000000008 */
[----:B------:R0:W-:Y:S01]  /*44b0*/  @!P0 STG.E.U8 desc[UR16][R10.64+0x38], R9 ;  /* 0x000038090a008986 */ /* 0x0001e2000c101110 */
[----:B------:R-:W-:Y:S05]  /*44c0*/  @P1 BRA `(.L_x_102) ;  /* 0x0000000000041947 */ /* 0x000fea0003800000 */
[----:B------:R1:W5:Y:S02]  /*44d0*/  LDG.E.U8 R8, desc[UR16][R24.64+0x39] ;  /* 0x0000391018087981 */ /* 0x000364000c1e1100 */
.L_x_102:
[----:B------:R-:W-:Y:S05]  /*44e0*/  BSYNC B1 ;  /* 0x0000000000017941 */ /* 0x000fea0003800000 */
.L_x_101:
[----:B------:R-:W-:Y:S05]  /*44f0*/  @P1 BRA `(.L_x_103) ;  /* 0x0000000800601947 */ /* 0x000fea0003800000 */
[----:B-----5:R-:W-:-:S04]  /*4500*/  LOP3.LUT R8, R8, 0xff, RZ, 0xc0, !PT ;  /* 0x000000ff08087812 */ /* 0x020fc800078ec0ff */
[----:B------:R-:W-:-:S05]  /*4510*/  F2FP.F16.E5M2.UNPACK_B R8, R8 ;  /* 0x00000008ff08723e */ /* 0x000fca00020004ff */
[----:B0-----:R-:W-:-:S05]  /*4520*/  HADD2.F32 R9, -RZ, R8.H0_H0 ;  /* 0x20000008ff097230 */ /* 0x001fca0000004100 */
[----:B------:R-:W-:-:S04]  /*4530*/  FMUL R9, R9, R12 ;  /* 0x0000000c09097220 */ /* 0x000fc80000400000 */
[----:B------:R-:W-:-:S05]  /*4540*/  FFMA R9, R16, R7, R9 ;  /* 0x0000000710097223 */ /* 0x000fca0000000009 */
[----:B------:R-:W-:-:S05]  /*4550*/  F2FP.SATFINITE.E5M2.F32.PACK_AB_MERGE_C R9, RZ, R9, RZ ;  /* 0x00000009ff09723e */ /* 0x000fca00048060ff */
[----:B------:R3:W-:Y:S01]  /*4560*/  STG.E.U8 desc[UR16][R10.64+0x39], R9 ;  /* 0x000039090a007986 */ /* 0x0007e2000c101110 */
[----:B------:R-:W-:Y:S05]  /*4570*/  BRA `(.L_x_103) ;  /* 0x0000000800407947 */ /* 0x000fea0003800000 */
.L_x_38:
[C---:B------:R-:W-:Y:S01]  /*4580*/  ISETP.GE.AND P3, PT, R28.reuse, 0x1, PT ;  /* 0x000000011c00780c */ /* 0x040fe20003f66270 */
[-C--:B--2---:R-:W-:Y:S01]  /*4590*/  FMUL R79, R79, R7.reuse ;  /* 0x000000074f4f7220 */ /* 0x084fe20000400000 */
[----:B------:R-:W-:Y:S01]  /*45a0*/  ISETP.GE.AND P0, PT, R28, 0x2, PT ;  /* 0x000000021c00780c */ /* 0x000fe20003f06270 */
[-C--:B------:R-:W-:Y:S01]  /*45b0*/  FMUL R80, R80, R7.reuse ;  /* 0x0000000750507220 */ /* 0x080fe20000400000 */
[----:B------:R-:W-:Y:S01]  /*45c0*/  ISETP.LT.OR P1, PT, R27, 0x1, !P3 ;  /* 0x000000011b00780c */ /* 0x000fe20005f21670 */
[-C--:B------:R-:W-:Y:S01]  /*45d0*/  FMUL R77, R77, R7.reuse ;  /* 0x000000074d4d7220 */ /* 0x080fe20000400000 */
[C---:B------:R-:W-:Y:S01]  /*45e0*/  ISETP.LT.OR P2, PT, R27.reuse, 0x1, !P0 ;  /* 0x000000011b00780c */ /* 0x040fe20004741670 */
[-C--:B------:R-:W-:Y:S01]  /*45f0*/  FMUL R78, R78, R7.reuse ;  /* 0x000000074e4e7220 */ /* 0x080fe20000400000 */
[----:B------:R-:W-:Y:S01]  /*4600*/  ISETP.LT.OR P3, PT, R27, 0x9, !P3 ;  /* 0x000000091b00780c */ /* 0x000fe20005f61670 */
[----:B------:R-:W-:Y:S01]  /*4610*/  FMUL R75, R75, R7 ;  /* 0x000000074b4b7220 */ /* 0x000fe20000400000 */
[----:B------:R-:W-:Y:S01]  /*4620*/  F2FP.SATFINITE.E5M2.F32.PACK_AB_MERGE_C R79, RZ, R79, RZ ;  /* 0x0000004fff4f723e */ /* 0x000fe200048060ff */
[-C--:B------:R-:W-:Y:S01]  /*4630*/  FMUL R76, R76, R7.reuse ;  /* 0x000000074c4c7220 */ /* 0x080fe20000400000 */
[----:B------:R-:W-:Y:S01]  /*4640*/  F2FP.SATFINITE.E5M2.F32.PACK_AB_MERGE_C R15, RZ, R80, RZ ;  /* 0x00000050ff0f723e */ /* 0x000fe200048060ff */
[----:B------:R-:W-:Y:S01]  /*4650*/  FMUL R74, R74, R7 ;  /* 0x000000074a4a7220 */ /* 0x000fe20000400000 */
[----:B------:R-:W-:Y:S01]  /*4660*/  F2FP.SATFINITE.E5M2.F32.PACK_AB_MERGE_C R77, RZ, R77, RZ ;  /* 0x0000004dff4d723e */ /* 0x000fe200048060ff */
[-C--:B------:R-:W-:Y:S01]  /*4670*/  FMUL R72, R72, R7.reuse ;  /* 0x0000000748487220 */ /* 0x080fe20000400000 */
[----:B------:R-:W-:Y:S01]  /*4680*/  ISETP.LT.OR P0, PT, R27, 0x9, !P0 ;  /* 0x000000091b00780c */ /* 0x000fe20004701670 */
[----:B------:R-:W-:Y:S01]  /*4690*/  @!P1 STG.E.U8 desc[UR16][R8.64], R79 ;  /* 0x0000004f08009986 */ /* 0x000fe2000c101110 */
[C---:B------:R-:W-:Y:S01]  /*46a0*/  ISETP.GE.AND P1, PT, R28.reuse, 0x9, PT ;  /* 0x000000091c00780c */ /* 0x040fe20003f26270 */
[----:B------:R-:W-:Y:S01]  /*46b0*/  FMUL R69, R69, R7 ;  /* 0x0000000745457220 */ /* 0x000fe20000400000 */
[----:B------:R-:W-:Y:S01]  /*46c0*/  F2FP.SATFINITE.E5M2.F32.PACK_AB_MERGE_C R75, RZ, R75, RZ ;  /* 0x0000004bff4b723e */ /* 0x000fe200048060ff */
[----:B------:R0:W-:Y:S01]  /*46d0*/  @!P2 STG.E.U8 desc[UR16][R8.64+0x1], R15 ;  /* 0x0000010f0800a986 */ /* 0x0001e2000c101110 */
[----:B------:R-:W-:Y:S01]  /*46e0*/  ISETP.GE.AND P2, PT, R28, 0xa, PT ;  /* 0x0000000a1c00780c */ /* 0x000fe20003f46270 */
[-C--:B------:R-:W-:Y:S01]  /*46f0*/  FMUL R70, R70, R7.reuse ;  /* 0x0000000746467220 */ /* 0x080fe20000400000 */
[----:B------:R-:W-:Y:S01]  /*4700*/  F2FP.SATFINITE.E5M2.F32.PACK_AB_MERGE_C R25, RZ, R76, RZ ;  /* 0x0000004cff19723e */ /* 0x000fe200048060ff */
[----:B------:R-:W-:Y:S01]  /*4710*/  @!P3 STG.E.U8 desc[UR16][R10.64], R77 ;  /* 0x0000004d0a00b986 */ /* 0x000fe2000c101110 */
[C---:B------:R-:W-:Y:S01]  /*4720*/  ISETP.LT.OR P3, PT, R27.reuse, 0x1, !P1 ;  /* 0x000000011b00780c */ /* 0x040fe20004f61670 */
[-C--:B------:R-:W-:Y:S01]  /*4730*/  FMUL R68, R68, R7.reuse ;  /* 0x0000000744447220 */ /* 0x080fe20000400000 */
[----:B------:R-:W-:Y:S01]  /*4740*/  ISETP.LT.OR P5, PT, R27, 0x1, !P2 ;  /* 0x000000011b00780c */ /* 0x000fe200057a1670 */
[-C--:B------:R-:W-:Y:S01]  /*4750*/  FMUL R67, R67, R7.reuse ;  /* 0x0000000743437220 */ /* 0x080fe20000400000 */
[----:B------:R-:W-:Y:S01]  /*4760*/  ISETP.LT.OR P1, PT, R27, 0x9, !P1 ;  /* 0x000000091b00780c */ /* 0x000fe20004f21670 */
[-C--:B------:R-:W-:Y:S01]  /*4770*/  FMUL R65, R65, R7.reuse ;  /* 0x0000000741417220 */ /* 0x080fe20000400000 */
[----:B------:R-:W-:Y:S01]  /*4780*/  F2FP.SATFINITE.E5M2.F32.PACK_AB_MERGE_C R29, RZ, R74, RZ ;  /* 0x0000004aff1d723e */ /* 0x000fe200048060ff */
[-C--:B------:R-:W-:Y:S01]  /*4790*/  FMUL R66, R66, R7.reuse ;  /* 0x0000000742427220 */ /* 0x080fe20000400000 */
[----:B0-----:R-:W-:Y:S01]  /*47a0*/  F2FP.SATFINITE.E5M2.F32.PACK_AB_MERGE_C R15, RZ, R78, RZ ;  /* 0x0000004eff0f723e */ /* 0x001fe200048060ff */
[-C--:B------:R-:W-:Y:S01]  /*47b0*/  FMUL R64, R64, R7.reuse ;  /* 0x0000000740407220 */ /* 0x080fe20000400000 */
[----:B------:R-:W-:Y:S01]  /*47c0*/  ISETP.LT.OR P2, PT, R27, 0x9, !P2 ;  /* 0x000000091b00780c */ /* 0x000fe20005741670 */
[-C--:B------:R-:W-:Y:S01]  /*47d0*/  FMUL R63, R63, R7.reuse ;  /* 0x000000073f3f7220 */ /* 0x080fe20000400000 */
[----:B------:R-:W-:Y:S01]  /*47e0*/  F2FP.SATFINITE.E5M2.F32.PACK_AB_MERGE_C R31, RZ, R72, RZ ;  /* 0x00000048ff1f723e */ /* 0x000fe200048060ff */
[----:B------:R0:W-:Y:S01]  /*47f0*/  @!P0 STG.E.U8 desc[UR16][R10.64+0x1], R15 ;  /* 0x0000010f0a008986 */ /* 0x0001e2000c101110 */
[C---:B------:R-:W-:Y:S01]  /*4800*/  ISETP.GE.AND P0, PT, R28.reuse, 0x11, PT ;  /* 0x000000111c00780c */ /* 0x040fe20003f06270 */
[----:B------:R-:W-:Y:S01]  /*4810*/  FMUL R61, R61, R7 ;  /* 0x000000073d3d7220 */ /* 0x000fe20000400000 */
[----:B------:R-:W-:Y:S01]  /*4820*/  F2FP.SATFINITE.E5M2.F32.PACK_AB_MERGE_C R69, RZ, R69, RZ ;  /* 0x00000045ff45723e */ /* 0x000fe200048060ff */
[----:B------:R-:W-:Y:S01]  /*4830*/  @!P3 STG.E.U8 desc[UR16][R8.64+0x8], R75 ;  /* 0x0000084b0800b986 */ /* 0x000fe2000c101110 */
[----:B------:R-:W-:Y:S01]  /*4840*/  ISETP.GE.AND P3, PT, R28, 0x12, PT ;  /* 0x000000121c00780c */ /* 0x000fe20003f66270 */
[----:B------:R-:W-:Y:S01]  /*4850*/  FMUL R62, R62, R7 ;  /* 0x000000073e3e7220 */ /* 0x000fe20000400000 */
[----:B------:R-:W-:Y:S01]  /*4860*/  F2FP.SATFINITE.E5M2.F32.PACK_AB_MERGE_C R67, RZ, R67, RZ ;  /* 0x00000043ff43723e */ /* 0x000fe200048060ff */
[----:B------:R1:W-:Y:S01]  /*4870*/  @!P5 STG.E.U8 desc[UR16][R8.64+0x9], R25 ;  /* 0x000009190800d986 */ /* 0x0003e2000c101110 */
[----:B------:R-:W-:Y:S01]  /*4880*/  ISETP.LT.OR P5, PT, R27, 0x1, !P3 ;  /* 0x000000011b00780c */ /* 0x000fe20005fa1670 */
[-C--:B------:R-:W-:Y:S01]  /*4890*/  FMUL R59, R59, R7.reuse ;  /* 0x000000073b3b7220 */ /* 0x080fe20000400000 */
[C---:B------:R-:W-:Y:S01]  /*48a0*/  ISETP.LT.OR P3, PT, R27.reuse, 0x9, !P3 ;  /* 0x000000091b00780c */ /* 0x040fe20005f61670 */
[----:B------:R-:W-:Y:S01]  /*48b0*/  @!P1 STG.E.U8 desc[UR16][R10.64+0x8], R29 ;  /* 0x0000081d0a009986 */ /* 0x000fe2000c101110 */
[----:B------:R-:W-:Y:S01]  /*48c0*/  ISETP.LT.OR P1, PT, R27, 0x1, !P0 ;  /* 0x000000011b00780c */ /* 0x000fe20004721670 */
[-C--:B------:R-:W-:Y:S01]  /*48d0*/  FMUL R60, R60, R7.reuse ;  /* 0x000000073c3c7220 */ /* 0x080fe20000400000 */
[----:B0-----:R-:W-:Y:S01]  /*48e0*/  F2FP.SATFINITE.E5M2.F32.PACK_AB_MERGE_C R15, RZ, R70, RZ ;  /* 0x00000046ff0f723e */ /* 0x001fe200048060ff */
[----:B------:R-:W-:Y:S01]  /*48f0*/  @!P2 STG.E.U8 desc[UR16][R10.64+0x9], R31 ;  /* 0x0000091f0a00a986 */ /* 0x000fe2000c101110 */
[----:B------:R-:W-:Y:S01]  /*4900*/  ISETP.GE.AND P2, PT, R28, 0x19, PT ;  /* 0x000000191c00780c */ /* 0x000fe20003f46270 */
[-C--:B------:R-:W-:Y:S01]  /*4910*/  FMUL R57, R57, R7.reuse ;  /* 0x0000000739397220 */ /* 0x080fe20000400000 */
[C---:B------:R-:W-:Y:S01]  /*4920*/  ISETP.LT.OR P0, PT, R27.reuse, 0x9, !P0 ;  /* 0x000000091b00780c */ /* 0x040fe20004701670 */
[-C--:B------:R-:W-:Y:S01]  /*4930*/  FMUL R58, R58, R7.reuse ;  /* 0x000000073a3a7220 */ /* 0x080fe20000400000 */
[----:B------:R-:W-:Y:S01]  /*4940*/  ISETP.LT.OR P6, PT, R27, 0x1, !P2 ;  /* 0x000000011b00780c */ /* 0x000fe200057c1670 */
[----:B------:R0:W-:Y:S01]  /*4950*/  @!P5 STG.E.U8 desc[UR16][R8.64+0x11], R15 ;  /* 0x0000110f0800d986 */ /* 0x0001e2000c101110 */
[----:B-1----:R-:W-:Y:S01]  /*4960*/  F2FP.SATFINITE.E5M2.F32.PACK_AB_MERGE_C R25, RZ, R68, RZ ;  /* 0x00000044ff19723e */ /* 0x002fe200048060ff */
[----:B------:R-:W-:Y:S01]  /*4970*/  FMUL R56, R56, R7 ;  /* 0x0000000738387220 */ /* 0x000fe20000400000 */
[----:B------:R-:W-:Y:S01]  /*4980*/  F2FP.SATFINITE.E5M2.F32.PACK_AB_MERGE_C R65, RZ, R65, RZ ;  /* 0x00000041ff41723e */ /* 0x000fe200048060ff */
[----:B------:R-:W-:Y:S01]  /*4990*/  @!P1 STG.E.U8 desc[UR16][R8.64+0x10], R69 ;  /* 0x0000104508009986 */ /* 0x000fe2000c101110 */
[----:B------:R-:W-:Y:S01]  /*49a0*/  ISETP.GE.AND P1, PT, R28, 0x1a, PT ;  /* 0x0000001a1c00780c */ /* 0x000fe20003f26270 */
[-C--:B------:R-:W-:Y:S01]  /*49b0*/  FMUL R23, R23, R7.reuse ;  /* 0x0000000717177220 */ /* 0x080fe20000400000 */
[C---:B------:R-:W-:Y:S01]  /*49c0*/  ISETP.LT.OR P2, PT, R27.reuse, 0x9, !P2 ;  /* 0x000000091b00780c */ /* 0x040fe20005741670 */
[----:B------:R1:W-:Y:S01]  /*49d0*/  @!P3 STG.E.U8 desc[UR16][R10.64+0x11], R25 ;  /* 0x000011190a00b986 */ /* 0x0003e2000c101110 */
[----:B------:R-:W-:Y:S01]  /*49e0*/  ISETP.LT.OR P5, PT, R27, 0x1, !P1 ;  /* 0x000000011b00780c */ /* 0x000fe20004fa1670 */
[-C--:B------:R-:W-:Y:S01]  /*49f0*/  FMUL R21, R21, R7.reuse ;  /* 0x0000000715157220 */ /* 0x080fe20000400000 */
[----:B------:R-:W-:Y:S01]  /*4a00*/  ISETP.LT.OR P3, PT, R27, 0x9, !P1 ;  /* 0x000000091b00780c */ /* 0x000fe20004f61670 */
[----:B------:R-:W-:Y:S01]  /*4a10*/  @!P0 STG.E.U8 desc[UR16][R10.64+0x10], R67 ;  /* 0x000010430a008986 */ /* 0x000fe2000c101110 */
[----:B0-----:R-:W-:Y:S01]  /*4a20*/  F2FP.SATFINITE.E5M2.F32.PACK_AB_MERGE_C R15, RZ, R66, RZ ;  /* 0x00000042ff0f723e */ /* 0x001fe200048060ff */
[-C--:B------:R-:W-:Y:S01]  /*4a30*/  FMUL R22, R22, R7.reuse ;  /* 0x0000000716167220 */ /* 0x080fe20000400000 */
[C---:B------:R-:W-:Y:S01]  /*4a40*/  ISETP.GE.AND P0, PT, R28.reuse, 0x21, PT ;  /* 0x000000211c00780c */ /* 0x040fe20003f06270 */
[----:B------:R-:W-:Y:S01]  /*4a50*/  @!P6 STG.E.U8 desc[UR16][R8.64+0x18], R65 ;  /* 0x000018410800e986 */ /* 0x000fe2000c101110 */
[----:B------:R-:W-:Y:S01]  /*4a60*/  ISETP.GE.AND P1, PT, R28, 0x22, PT ;  /* 0x000000221c00780c */ /* 0x000fe20003f26270 */
[-C--:B------:R-:W-:Y:S01]  /*4a70*/  FMUL R19, R19, R7.reuse ;  /* 0x0000000713137220 */ /* 0x080fe20000400000 */
[C---:B------:R-:W-:Y:S01]  /*4a80*/  ISETP.LT.OR P6, PT, R27.reuse, 0x1, !P0 ;  /* 0x000000011b00780c */ /* 0x040fe200047c1670 */
[-C--:B------:R-:W-:Y:S01]  /*4a90*/  FMUL R20, R20, R7.reuse ;  /* 0x0000000714147220 */ /* 0x080fe20000400000 */
[----:B-1----:R-:W-:Y:S01]  /*4aa0*/  F2FP.SATFINITE.E5M2.F32.PACK_AB_MERGE_C R25, RZ, R64, RZ ;  /* 0x00000040ff19723e */ /* 0x002fe200048060ff */
[----:B------:R0:W-:Y:S01]  /*4ab0*/  @!P5 STG.E.U8 desc[UR16][R8.64+0x19], R15 ;  /* 0x0000190f0800d986 */ /* 0x0001e2000c101110 */
[----:B------:R-:W-:Y:S01]  /*4ac0*/  ISETP.LT.OR P5, PT, R27, 0x1, !P1 ;  /* 0x000000011b00780c */ /* 0x000fe20004fa1670 */
[----:B------:R-:W-:Y:S01]  /*4ad0*/  FMUL R17, R17, R7 ;  /* 0x0000000711117220 */ /* 0x000fe20000400000 */
[----:B------:R-:W-:Y:S01]  /*4ae0*/  F2FP.SATFINITE.E5M2.F32.PACK_AB_MERGE_C R63, RZ, R63, RZ ;  /* 0x0000003fff3f723e */ /* 0x000fe200048060ff */
[----:B------:R1:W-:Y:S01]  /*4af0*/  @!P3 STG.E.U8 desc[UR16][R10.64+0x19], R25 ;  /* 0x000019190a00b986 */ /* 0x0003e2000c101110 */
[----:B------:R-:W-:Y:S01]  /*4b00*/  F2FP.SATFINITE.E5M2.F32.PACK_AB_MERGE_C R61, RZ, R61, RZ ;  /* 0x0000003dff3d723e */ /* 0x000fe200048060ff */
[-C--:B------:R-:W-:Y:S01]  /*4b10*/  FMUL R18, R18, R7.reuse ;  /* 0x0000000712127220 */ /* 0x080fe20000400000 */
[----:B------:R-:W-:Y:S01]  /*4b20*/  F2FP.SATFINITE.E5M2.F32.PACK_AB_MERGE_C R29, RZ, R62, RZ ;  /* 0x0000003eff1d723e */ /* 0x000fe200048060ff */
[----:B------:R-:W-:Y:S01]  /*4b30*/  @!P2 STG.E.U8 desc[UR16][R10.64+0x18], R63 ;  /* 0x0000183f0a00a986 */ /* 0x000fe2000c101110 */
[----:B------:R-:W-:Y:S01]  /*4b40*/  ISETP.LT.OR P3, PT, R27, 0x9, !P1 ;  /* 0x000000091b00780c */ /* 0x000fe20004f61670 */
[-C--:B------:R-:W-:Y:S01]  /*4b50*/  FMUL R13, R13, R7.reuse ;  /* 0x000000070d0d7220 */ /* 0x080fe20000400000 */
[----:B------:R-:W-:Y:S01]  /*4b60*/  ISETP.GE.AND P2, PT, R28, 0x29, PT ;  /* 0x000000291c00780c */ /* 0x000fe20003f46270 */
[----:B------:R-:W-:Y:S01]  /*4b70*/  @!P6 STG.E.U8 desc[UR16][R8.64+0x20], R61 ;  /* 0x0000203d0800e986 */ /* 0x000fe2000c101110 */
[C---:B------:R-:W-:Y:S01]  /*4b80*/  ISETP.LT.OR P0, PT, R27.reuse, 0x9, !P0 ;  /* 0x000000091b00780c */ /* 0x040fe20004701670 */
[----:B------:R-:W-:Y:S01]  /*4b90*/  FMUL R16, R16, R7 ;  /* 0x0000000710107220 */ /* 0x000fe20000400000 */
[----:B------:R-:W-:Y:S01]  /*4ba0*/  ISETP.GE.AND P1, PT, R28, 0x2a, PT ;  /* 0x0000002a1c00780c */ /* 0x000fe20003f26270 */
[----:B------:R-:W-:Y:S01]  /*4bb0*/  @!P5 STG.E.U8 desc[UR16][R8.64+0x21], R29 ;  /* 0x0000211d0800d986 */ /* 0x000fe2000c101110 */
[----:B------:R-:W-:-:S02]  /*4bc0*/  ISETP.LT.OR P6, PT, R27, 0x1, !P2 ;  /* 0x000000011b00780c */ /* 0x000fc400057c1670 */
[C---:B------:R-:W-:Y:S02]  /*4bd0*/  ISETP.LT.OR P5, PT, R27.reuse, 0x1, !P1 ;  /* 0x000000011b00780c */ /* 0x040fe40004fa1670 */
[----:B------:R-:W-:Y:S02]  /*4be0*/  F2FP.SATFINITE.E5M2.F32.PACK_AB_MERGE_C R59, RZ, R59, RZ ;  /* 0x0000003bff3b723e */ /* 0x000fe400048060ff */
[----:B0-----:R-:W-:Y:S02]  /*4bf0*/  F2FP.SATFINITE.E5M2.F32.PACK_AB_MERGE_C R15, RZ, R60, RZ ;  /* 0x0000003cff0f723e */ /* 0x001fe400048060ff */
[----:B------:R-:W-:Y:S01]  /*4c00*/  F2FP.SATFINITE.E5M2.F32.PACK_AB_MERGE_C R57, RZ, R57, RZ ;  /* 0x00000039ff39723e */ /* 0x000fe200048060ff */
[----:B------:R-:W-:Y:S01]  /*4c10*/  @!P0 STG.E.U8 desc[UR16][R10.64+0x20], R59 ;  /* 0x0000203b0a008986 */ /* 0x000fe2000c101110 */
[----:B-1----:R-:W-:Y:S02]  /*4c20*/  F2FP.SATFINITE.E5M2.F32.PACK_AB_MERGE_C R25, RZ, R58, RZ ;  /* 0x0000003aff19723e */ /* 0x002fe400048060ff */
[C---:B------:R-:W-:Y:S01]  /*4c30*/  ISETP.LT.OR P1, PT, R27.reuse, 0x9, !P1 ;  /* 0x000000091b00780c */ /* 0x040fe20004f21670 */
[----:B------:R0:W-:Y:S01]  /*4c40*/  @!P3 STG.E.U8 desc[UR16][R10.64+0x21], R15 ;  /* 0x0000210f0a00b986 */ /* 0x0001e2000c101110 */
[----:B------:R-:W-:-:S02]  /*4c50*/  ISETP.LT.OR P2, PT, R27, 0x9, !P2 ;  /* 0x000000091b00780c */ /* 0x000fc40005741670 */
[C---:B------:R-:W-:Y:S01]  /*4c60*/  ISETP.GE.AND P3, PT, R28.reuse, 0x31, PT ;  /* 0x000000311c00780c */ /* 0x040fe20003f66270 */
[----:B------:R-:W-:Y:S01]  /*4c70*/  @!P6 STG.E.U8 desc[UR16][R8.64+0x28], R57 ;  /* 0x000028390800e986 */ /* 0x000fe2000c101110 */
[----:B------:R-:W-:Y:S02]  /*4c80*/  ISETP.GE.AND P0, PT, R28, 0x32, PT ;  /* 0x000000321c00780c */ /* 0x000fe40003f06270 */
[----:B------:R-:W-:Y:S01]  /*4c90*/  F2FP.SATFINITE.E5M2.F32.PACK_AB_MERGE_C R23, RZ, R23, RZ ;  /* 0x00000017ff17723e */ /* 0x000fe200048060ff */
[----:B------:R1:W-:Y:S01]  /*4ca0*/  @!P5 STG.E.U8 desc[UR16][R8.64+0x29], R25 ;  /* 0x000029190800d986 */ /* 0x0003e2000c101110 */
[C---:B------:R-:W-:Y:S02]  /*4cb0*/  ISETP.LT.OR P5, PT, R27.reuse, 0x1, !P3 ;  /* 0x000000011b00780c */ /* 0x040fe40005fa1670 */
[----:B------:R-:W-:Y:S02]  /*4cc0*/  ISETP.LT.OR P6, PT, R27, 0x1, !P0 ;  /* 0x000000011b00780c */ /* 0x000fe400047c1670 */
[----:B0-----:R-:W-:Y:S01]  /*4cd0*/  F2FP.SATFINITE.E5M2.F32.PACK_AB_MERGE_C R15, RZ, R56, RZ ;  /* 0x00000038ff0f723e */ /* 0x001fe200048060ff */
[----:B------:R-:W-:Y:S01]  /*4ce0*/  @!P2 STG.E.U8 desc[UR16][R10.64+0x28], R23 ;  /* 0x000028170a00a986 */ /* 0x000fe2000c101110 */
[----:B------:R-:W-:-:S02]  /*4cf0*/  F2FP.SATFINITE.E5M2.F32.PACK_AB_MERGE_C R21, RZ, R21, RZ ;  /* 0x00000015ff15723e */ /* 0x000fc400048060ff */
[C---:B------:R-:W-:Y:S01]  /*4d00*/  ISETP.GE.AND P2, PT, R28.reuse, 0x3a, PT ;  /* 0x0000003a1c00780c */ /* 0x040fe20003f46270 */
[----:B------:R0:W-:Y:S01]  /*4d10*/  @!P1 STG.E.U8 desc[UR16][R10.64+0x29], R15 ;  /* 0x0000290f0a009986 */ /* 0x0001e2000c101110 */
[C---:B------:R-:W-:Y:S02]  /*4d20*/  ISETP.LT.OR P1, PT, R27.reuse, 0x9, !P3 ;  /* 0x000000091b00780c */ /* 0x040fe40005f21670 */
[----:B-1----:R-:W-:Y:S01]  /*4d30*/  F2FP.SATFINITE.E5M2.F32.PACK_AB_MERGE_C R25, RZ, R22, RZ ;  /* 0x00000016ff19723e */ /* 0x002fe200048060ff */
[----:B------:R1:W-:Y:S01]  /*4d40*/  @!P5 STG.E.U8 desc[UR16][R8.64+0x30], R21 ;  /* 0x000030150800d986 */ /* 0x0003e2000c101110 */
[----:B------:R-:W-:Y:S02]  /*4d50*/  ISETP.GE.AND P3, PT, R28, 0x39, PT ;  /* 0x000000391c00780c */ /* 0x000fe40003f66270 */
[C---:B------:R-:W-:Y:S01]  /*4d60*/  ISETP.LT.OR P0, PT, R27.reuse, 0x9, !P0 ;  /* 0x000000091b00780c */ /* 0x040fe20004701670 */
[----:B------:R2:W-:Y:S01]  /*4d70*/  @!P6 STG.E.U8 desc[UR16][R8.64+0x31], R25 ;  /* 0x000031190800e986 */ /* 0x0005e2000c101110 */
[----:B------:R-:W-:-:S02]  /*4d80*/  ISETP.LT.OR P5, PT, R27, 0x1, !P3 ;  /* 0x000000011b00780c */ /* 0x000fc40005fa1670 */
[C---:B------:R-:W-:Y:S02]  /*4d90*/  ISETP.LT.OR P6, PT, R27.reuse, 0x1, !P2 ;  /* 0x000000011b00780c */ /* 0x040fe400057c1670 */
[C---:B------:R-:W-:Y:S02]  /*4da0*/  ISETP.LT.OR P3, PT, R27.reuse, 0x9, !P3 ;  /* 0x000000091b00780c */ /* 0x040fe40005f61670 */
[----:B------:R-:W-:Y:S02]  /*4db0*/  ISETP.LT.OR P2, PT, R27, 0x9, !P2 ;  /* 0x000000091b00780c */ /* 0x000fe40005741670 */
[----:B------:R-:W-:Y:S02]  /*4dc0*/  F2FP.SATFINITE.E5M2.F32.PACK_AB_MERGE_C R19, RZ, R19, RZ ;  /* 0x00000013ff13723e */ /* 0x000fe400048060ff */
[----:B0-----:R-:W-:Y:S02]  /*4dd0*/  F2FP.SATFINITE.E5M2.F32.PACK_AB_MERGE_C R15, RZ, R20, RZ ;  /* 0x00000014ff0f723e */ /* 0x001fe400048060ff */
[----:B------:R-:W-:Y:S01]  /*4de0*/  F2FP.SATFINITE.E5M2.F32.PACK_AB_MERGE_C R17, RZ, R17, RZ ;  /* 0x00000011ff11723e */ /* 0x000fe200048060ff */
[----:B------:R2:W-:Y:S01]  /*4df0*/  @!P1 STG.E.U8 desc[UR16][R10.64+0x30], R19 ;  /* 0x000030130a009986 */ /* 0x0005e2000c101110 */
[----:B-1----:R-:W-:-:S02]  /*4e00*/  F2FP.SATFINITE.E5M2.F32.PACK_AB_MERGE_C R21, RZ, R18, RZ ;  /* 0x00000012ff15723e */ /* 0x002fc400048060ff */
[----:B------:R-:W-:Y:S01]  /*4e10*/  F2FP.SATFINITE.E5M2.F32.PACK_AB_MERGE_C R13, RZ, R13, RZ ;  /* 0x0000000dff0d723e */ /* 0x000fe200048060ff */
[----:B------:R2:W-:Y:S01]  /*4e20*/  @!P0 STG.E.U8 desc[UR16][R10.64+0x31], R15 ;  /* 0x0000310f0a008986 */ /* 0x0005e2000c101110 */
[----:B------:R-:W-:-:S03]  /*4e30*/  F2FP.SATFINITE.E5M2.F32.PACK_AB_MERGE_C R23, RZ, R16, RZ ;  /* 0x00000010ff17723e */ /* 0x000fc600048060ff */
[----:B------:R2:W-:Y:S04]  /*4e40*/  @!P5 STG.E.U8 desc[UR16][R8.64+0x38], R17 ;  /* 0x000038110800d986 */ /* 0x0005e8000c101110 */
[----:B------:R2:W-:Y:S04]  /*4e50*/  @!P6 STG.E.U8 desc[UR16][R8.64+0x39], R21 ;  /* 0x000039150800e986 */ /* 0x0005e8000c101110 */
[----:B------:R2:W-:Y:S04]  /*4e60*/  @!P3 STG.E.U8 desc[UR16][R10.64+0x38], R13 ;  /* 0x0000380d0a00b986 */ /* 0x0005e8000c101110 */
[----:B------:R2:W-:Y:S02]  /*4e70*/  @!P2 STG.E.U8 desc[UR16][R10.64+0x39], R23 ;  /* 0x000039170a00a986 */ /* 0x0005e4000c101110 */
.L_x_103:
[----:B------:R-:W-:Y:S05]  /*4e80*/  BSYNC B0 ;  /* 0x0000000000007941 */ /* 0x000fea0003800000 */
.L_x_37:
[----:B------:R-:W-:Y:S01]  /*4e90*/  ULDC UR6, c[0x0][0xc] ;  /* 0x0000030000067ab9 */ /* 0x000fe20000000800 */
[----:B------:R-:W-:Y:S01]  /*4ea0*/  ULDC UR7, c[0x0][0x10] ;  /* 0x0000040000077ab9 */ /* 0x000fe20000000800 */
[----:B0-23--:R-:W0:Y:S01]  /*4eb0*/  LDC R9, c[0x0][0x14] ;  /* 0x00000500ff097b82 */ /* 0x00de220000000800 */
[----:B------:R-:W-:Y:S01]  /*4ec0*/  UIMAD.WIDE.U32 UR6, UR6, UR7, URZ ;  /* 0x00000007060672a5 */ /* 0x000fe2000f8e003f */
[----:B-----5:R-:W-:Y:S01]  /*4ed0*/  PRMT R8, RZ, 0x7610, R8 ;  /* 0x00007610ff087816 */ /* 0x020fe20000000008 */
[----:B------:R-:W-:Y:S02]  /*4ee0*/  IMAD.MOV.U32 R15, RZ, RZ, -0x1 ;  /* 0xffffffffff0f7424 */ /* 0x000fe400078e00ff */
[----:B------:R-:W-:Y:S02]  /*4ef0*/  IMAD.MOV.U32 R73, RZ, RZ, -0x1 ;  /* 0xffffffffff497424 */ /* 0x000fe400078e00ff */
[----:B0-----:R-:W-:-:S04]  /*4f00*/  IMAD.WIDE.U32 R4, R9, UR6, R4 ;  /* 0x0000000609047c25 */ /* 0x001fc8000f8e0004 */
[----:B------:R-:W-:Y:S01]  /*4f10*/  IMAD R9, R9, UR7, RZ ;  /* 0x0000000709097c24 */ /* 0x000fe2000f8e02ff */
[----:B------:R-:W-:Y:S02]  /*4f20*/  ULDC.64 UR6, c[0x0][0x650] ;  /* 0x0001940000067ab9 */ /* 0x000fe40000000a00 */
[----:B------:R-:W-:Y:S01]  /*4f30*/  ISETP.GE.U32.AND P0, PT, R4, UR6, PT ;  /* 0x0000000604007c0c */ /* 0x000fe2000bf06070 */
[----:B------:R-:W-:-:S05]  /*4f40*/  IMAD.IADD R5, R5, 0x1, R9 ;  /* 0x0000000105057824 */ /* 0x000fca00078e0209 */
[----:B------:R-:W-:-:S13]  /*4f50*/  ISETP.GE.U32.AND.EX P0, PT, R5, UR7, PT, P0 ;  /* 0x0000000705007c0c */ /* 0x000fda000bf06100 */
[----:B------:R-:W-:Y:S05]  /*4f60*/  @P0 BRA `(.L_x_104) ;  /* 0x0000000400600947 */ /* 0x000fea0003800000 */
[----:B------:R-:W0:Y:S01]  /*4f70*/  S2R R22, SR_CTAID.X ;  /* 0x0000000000167919 */ /* 0x000e220000002500 */
[----:B------:R-:W2:Y:S01]  /*4f80*/  LDC.64 R16, c[0x0][0x628] ;  /* 0x00018a00ff107b82 */ /* 0x000ea20000000a00 */
[----:B------:R-:W-:Y:S01]  /*4f90*/  ULDC UR6, c[0x0][0x150] ;  /* 0x0000540000067ab9 */ /* 0x000fe20000000800 */
[----:B------:R-:W-:Y:S01]  /*4fa0*/  IMAD.MOV.U32 R14, RZ, RZ, R4 ;  /* 0x000000ffff0e7224 */ /* 0x000fe200078e0004 */
[----:B-1--4-:R-:W1:Y:S01]  /*4fb0*/  S2R R24, SR_CTAID.Y ;  /* 0x0000000000187919 */ /* 0x012e620000002600 */
[----:B------:R-:W-:-:S04]  /*4fc0*/  IMAD.MOV.U32 R15, RZ, RZ, R5 ;  /* 0x000000ffff0f7224 */ /* 0x000fc800078e0005 */
[----:B------:R-:W3:Y:S08]  /*4fd0*/  LDC R25, c[0x0][0x144] ;  /* 0x00005100ff197b82 */ /* 0x000ef00000000800 */
[----:B------:R-:W4:Y:S08]  /*4fe0*/  LDC R18, c[0x0][0x630] ;  /* 0x00018c00ff127b82 */ /* 0x000f300000000800 */
[----:B------:R-:W1:Y:S01]  /*4ff0*/  LDC.64 R20, c[0x0][0x620] ;  /* 0x00018800ff147b82 */ /* 0x000e620000000a00 */
[----:B--2---:R-:W-:-:S04]  /*5000*/  ISETP.NE.U32.AND P0, PT, R16, RZ, PT ;  /* 0x000000ff1000720c */ /* 0x004fc80003f05070 */
[----:B------:R-:W-:Y:S02]  /*5010*/  ISETP.NE.AND.EX P0, PT, R17, RZ, PT, P0 ;  /* 0x000000ff1100720c */ /* 0x000fe40003f05300 */
[----:B0-----:R-:W-:-:S05]  /*5020*/  I2FP.F32.U32 R8, R22 ;  /* 0x0000001600087245 */ /* 0x001fca0000201000 */
[----:B------:R-:W-:-:S04]  /*5030*/  FMUL R8, R8, UR6 ;  /* 0x0000000608087c20 */ /* 0x000fc80008400000 */
[----:B------:R0:W2:Y:S02]  /*5040*/  F2I.U32.TRUNC.NTZ R23, R8 ;  /* 0x0000000800177305 */ /* 0x0000a4000020f000 */
[----:B---34-:R-:W-:Y:S05]  /*5050*/  @!P0 BRA `(.L_x_105) ;  /* 0x0000000000288947 */ /* 0x018fea0003800000 */
[----:B------:R-:W3:Y:S02]  /*5060*/  LDC R9, c[0x0][0x634] ;  /* 0x00018d00ff097b82 */ /* 0x000ee40000000800 */
[----:B---3--:R-:W-:-:S05]  /*5070*/  IADD3 R13, P0, R4, R9, RZ ;  /* 0x00000009040d7210 */ /* 0x008fca0007f1e0ff */
[----:B------:R-:W-:-:S04]  /*5080*/  IMAD.X R19, RZ, RZ, R5, P0 ;  /* 0x000000ffff137224 */ /* 0x000fc800000e0605 */
[----:B0-----:R-:W-:-:S04]  /*5090*/  IMAD.WIDE.U32 R8, R19, R16, RZ ;  /* 0x0000001013087225 */ /* 0x001fc800078e00ff */
[----:B------:R-:W-:-:S04]  /*50a0*/  IMAD.WIDE.U32 R10, P0, R13, R17, R8 ;  /* 0x000000110d0a7225 */ /* 0x000fc80007800008 */
[----:B------:R-:W-:-:S04]  /*50b0*/  IMAD.WIDE.U32 R8, R13, R16, RZ ;  /* 0x000000100d087225 */ /* 0x000fc800078e00ff */
[----:B------:R-:W-:Y:S01]  /*50c0*/  IMAD.X R15, RZ, RZ, RZ, P0 ;  /* 0x000000ffff0f7224 */ /* 0x000fe200000e06ff */
[----:B------:R-:W-:Y:S01]  /*50d0*/  IADD3 RZ, P0, R9, R10, RZ ;  /* 0x0000000a09ff7210 */ /* 0x000fe20007f1e0ff */
[----:B------:R-:W-:-:S04]  /*50e0*/  IMAD.MOV.U32 R14, RZ, RZ, R11 ;  /* 0x000000ffff0e7224 */ /* 0x000fc800078e000b */
[----:B------:R-:W-:-:S08]  /*50f0*/  IMAD.WIDE.U32.X R14, R19, R17, R14, P0 ;  /* 0x00000011130e7225 */ /* 0x000fd000000e040e */
.L_x_105:
[----:B------:R-:W3:Y:S01]  /*5100*/  LDC.64 R30, c[0x0][0x640] ;  /* 0x00019000ff1e7b82 */ /* 0x000ee20000000a00 */
[-C--:B------:R-:W-:Y:S01]  /*5110*/  SHF.R.U64 R73, R14, R18.reuse, R15 ;  /* 0x000000120e497219 */ /* 0x080fe2000000120f */
[----:B--2---:R-:W-:Y:S01]  /*5120*/  IMAD.MOV R23, RZ, RZ, -R23 ;  /* 0x000000ffff177224 */ /* 0x004fe200078e0a17 */
[----:B0-----:R-:W-:Y:S01]  /*5130*/  SHF.R.U32.HI R8, RZ, R18, R15 ;  /* 0x00000012ff087219 */ /* 0x001fe2000001160f */
[----:B------:R-:W-:Y:S01]  /*5140*/  ULDC UR6, c[0x0][0x154] ;  /* 0x0000550000067ab9 */ /* 0x000fe20000000800 */
[----:B------:R-:W-:Y:S01]  /*5150*/  IADD3 R11, P0, RZ, -R73, RZ ;  /* 0x80000049ff0b7210 */ /* 0x000fe20007f1e0ff */
[----:B------:R-:W-:Y:S02]  /*5160*/  IMAD R23, R25, R23, R22 ;  /* 0x0000001719177224 */ /* 0x000fe400078e0216 */
[----:B------:R-:W0:Y:S01]  /*5170*/  LDC R14, c[0x0][0x618] ;  /* 0x00018600ff0e7b82 */ /* 0x000e220000000800 */
[----:B------:R-:W-:Y:S02]  /*5180*/  IMAD.MOV.U32 R13, RZ, RZ, 0x1 ;  /* 0x00000001ff0d7424 */ /* 0x000fe400078e00ff */
[----:B------:R-:W-:-:S04]  /*5190*/  IMAD.X R9, RZ, RZ, ~R8, P0 ;  /* 0x000000ffff097224 */ /* 0x000fc800000e0e08 */
[-C--:B-1----:R-:W-:Y:S01]  /*51a0*/  IMAD R10, R9, R20.reuse, RZ ;  /* 0x00000014090a7224 */ /* 0x082fe200078e02ff */
[----:B------:R-:W1:Y:S01]  /*51b0*/  LDC R26, c[0x0][0x608] ;  /* 0x00018200ff1a7b82 */ /* 0x000e620000000800 */
[----:B------:R-:W-:-:S04]  /*51c0*/  IMAD.WIDE.U32 R8, R11, R20, R4 ;  /* 0x000000140b087225 */ /* 0x000fc800078e0004 */
[----:B------:R-:W-:Y:S01]  /*51d0*/  IMAD R11, R11, R21, R10 ;  /* 0x000000150b0b7224 */ /* 0x000fe200078e020a */
[----:B------:R-:W-:Y:S02]  /*51e0*/  I2FP.F32.U32 R10, R24 ;  /* 0x00000018000a7245 */ /* 0x000fe40000201000 */
[----:B------:R-:W2:Y:S01]  /*51f0*/  LDC R28, c[0x0][0x658] ;  /* 0x00019600ff1c7b82 */ /* 0x000ea20000000800 */
[----:B------:R-:W-:Y:S01]  /*5200*/  IMAD.IADD R9, R9, 0x1, R11 ;  /* 0x0000000109097824 */ /* 0x000fe200078e020b */
[----:B---3--:R-:W-:Y:S01]  /*5210*/  ISETP.NE.U32.AND P0, PT, R30, RZ, PT ;  /* 0x000000ff1e00720c */ /* 0x008fe20003f05070 */
[----:B------:R-:W-:Y:S01]  /*5220*/  FMUL R10, R10, UR6 ;  /* 0x000000060a0a7c20 */ /* 0x000fe20008400000 */
[----:B------:R-:W-:Y:S02]  /*5230*/  IMAD.MOV.U32 R11, RZ, RZ, -0x1 ;  /* 0xffffffffff0b7424 */ /* 0x000fe400078e00ff */
[----:B------:R-:W-:Y:S01]  /*5240*/  ISETP.NE.AND.EX P0, PT, R31, RZ, PT, P0 ;  /* 0x000000ff1f00720c */ /* 0x000fe20003f05300 */
[----:B------:R3:W4:Y:S01]  /*5250*/  F2I.U32.TRUNC.NTZ R19, R10 ;  /* 0x0000000a00137305 */ /* 0x000722000020f000 */
[----:B------:R-:W3:Y:S01]  /*5260*/  LDC R21, c[0x0][0x148] ;  /* 0x00005200ff157b82 */ /* 0x000ee20000000800 */
[----:B0-----:R-:W-:-:S02]  /*5270*/  SHF.R.U64 R18, R8, R14, R9 ;  /* 0x0000000e08127219 */ /* 0x001fc40000001209 */
[----:B------:R-:W-:-:S05]  /*5280*/  SHF.R.U32.HI R9, RZ, R14, R9 ;  /* 0x0000000eff097219 */ /* 0x000fca0000011609 */
[----:B------:R-:W0:Y:S01]  /*5290*/  LDC R22, c[0x0][0x600] ;  /* 0x00018000ff167b82 */ /* 0x000e220000000800 */
[-CC-:B-1----:R-:W-:Y:S02]  /*52a0*/  SHF.R.U64 R16, R18, R26.reuse, R9.reuse ;  /* 0x0000001a12107219 */ /* 0x182fe40000001209 */
[----:B------:R-:W-:-:S05]  /*52b0*/  SHF.R.U32.HI R9, RZ, R26, R9 ;  /* 0x0000001aff097219 */ /* 0x000fca0000011609 */
[----:B------:R-:W1:Y:S01]  /*52c0*/  LDC R27, c[0x0][0x648] ;  /* 0x00019200ff1b7b82 */ /* 0x000e620000000800 */
[-CC-:B--2---:R-:W-:Y:S02]  /*52d0*/  SHF.R.U64 R20, R16, R28.reuse, R9.reuse ;  /* 0x0000001c10147219 */ /* 0x184fe40000001209 */
[-C--:B------:R-:W-:Y:S02]  /*52e0*/  SHF.L.U32 R11, R11, R28.reuse, RZ ;  /* 0x0000001c0b0b7219 */ /* 0x080fe400000006ff */
[-C--:B------:R-:W-:Y:S01]  /*52f0*/  SHF.R.U32.HI R9, RZ, R28.reuse, R9 ;  /* 0x0000001cff097219 */ /* 0x080fe20000011609 */
[----:B------:R-:W-:Y:S01]  /*5300*/  IMAD.MOV.U32 R8, RZ, RZ, R20 ;  /* 0x000000ffff087224 */ /* 0x000fe200078e0014 */
[----:B------:R-:W-:Y:S01]  /*5310*/  SHF.L.U32 R26, R13, R28, RZ ;  /* 0x0000001c0d1a7219 */ /* 0x000fe200000006ff */
[----:B------:R-:W2:Y:S01]  /*5320*/  LDC R29, c[0x0][0x638] ;  /* 0x00018e00ff1d7b82 */ /* 0x000ea20000000800 */
[----:B------:R-:W-:-:S07]  /*5330*/  LOP3.LUT R25, RZ, R11, RZ, 0x33, !PT ;  /* 0x0000000bff197212 */ /* 0x000fce00078e33ff */
[----:B------:R-:W0:Y:S01]  /*5340*/  LDC R32, c[0x0][0x610] ;  /* 0x00018400ff207b82 */ /* 0x000e220000000800 */
[----:B----4-:R-:W-:Y:S05]  /*5350*/  @!P0 BRA `(.L_x_106) ;  /* 0x0000000000288947 */ /* 0x010fea0003800000 */
[----:B------:R-:W4:Y:S02]  /*5360*/  LDC R13, c[0x0][0x64c] ;  /* 0x00019300ff0d7b82 */ /* 0x000f240000000800 */
[----:B----4-:R-:W-:-:S05]  /*5370*/  IADD3 R13, P0, R20, R13, RZ ;  /* 0x0000000d140d7210 */ /* 0x010fca0007f1e0ff */
[----:B------:R-:W-:-:S04]  /*5380*/  IMAD.X R17, RZ, RZ, R9, P0 ;  /* 0x000000ffff117224 */ /* 0x000fc800000e0609 */
[----:B------:R-:W-:-:S04]  /*5390*/  IMAD.WIDE.U32 R8, R17, R30, RZ ;  /* 0x0000001e11087225 */ /* 0x000fc800078e00ff */
[----:B---3--:R-:W-:-:S04]  /*53a0*/  IMAD.WIDE.U32 R10, P0, R13, R31, R8 ;  /* 0x0000001f0d0a7225 */ /* 0x008fc80007800008 */
[----:B------:R-:W-:-:S04]  /*53b0*/  IMAD.WIDE.U32 R8, R13, R30, RZ ;  /* 0x0000001e0d087225 */ /* 0x000fc800078e00ff */
[----:B------:R-:W-:Y:S01]  /*53c0*/  IMAD.X R15, RZ, RZ, RZ, P0 ;  /* 0x000000ffff0f7224 */ /* 0x000fe200000e06ff */
[----:B------:R-:W-:Y:S01]  /*53d0*/  IADD3 RZ, P0, R9, R10, RZ ;  /* 0x0000000a09ff7210 */ /* 0x000fe20007f1e0ff */
[----:B------:R-:W-:-:S04]  /*53e0*/  IMAD.MOV.U32 R14, RZ, RZ, R11 ;  /* 0x000000ffff0e7224 */ /* 0x000fc800078e000b */
[----:B------:R-:W-:-:S08]  /*53f0*/  IMAD.WIDE.U32.X R8, R17, R31, R14, P0 ;  /* 0x0000001f11087225 */ /* 0x000fd000000e040e */
.L_x_106:
[----:B-1----:R-:W-:Y:S01]  /*5400*/  SHF.R.U64 R8, R8, R27, R9 ;  /* 0x0000001b08087219 */ /* 0x002fe20000001209 */
[----:B0-----:R-:W-:Y:S01]  /*5410*/  VIADD R13, R22, 0xffffffff ;  /* 0xffffffff160d7836 */ /* 0x001fe20000000000 */
[----:B------:R-:W-:Y:S01]  /*5420*/  LOP3.LUT R11, R16, R25, RZ, 0xc0, !PT ;  /* 0x00000019100b7212 */ /* 0x000fe200078ec0ff */
[----:B------:R-:W-:Y:S02]  /*5430*/  IMAD.MOV R19, RZ, RZ, -R19 ;  /* 0x000000ffff137224 */ /* 0x000fe400078e0a13 */
[----:B------:R-:W-:Y:S02]  /*5440*/  IMAD.MOV R9, RZ, RZ, -R8 ;  /* 0x000000ffff097224 */ /* 0x000fe400078e0a08 */
[----:B------:R-:W-:Y:S01]  /*5450*/  IMAD R26, R26, R8, R11 ;  /* 0x000000081a1a7224 */ /* 0x000fe200078e020b */
[----:B------:R-:W-:Y:S01]  /*5460*/  LOP3.LUT R11, R18, R13, RZ, 0xc0, !PT ;  /* 0x0000000d120b7212 */ /* 0x000fe200078ec0ff */
[----:B---3--:R-:W-:Y:S02]  /*5470*/  @P4 IMAD R23, R21, R19, R24 ;  /* 0x0000001315174224 */ /* 0x008fe400078e0218 */
[----:B--2---:R-:W-:-:S02]  /*5480*/  IMAD R8, R9, R29, R20 ;  /* 0x0000001d09087224 */ /* 0x004fc400078e0214 */
[----:B------:R-:W-:Y:S02]  /*5490*/  IMAD R26, R26, R32, R23 ;  /* 0x000000201a1a7224 */ /* 0x000fe400078e0217 */
[----:B------:R-:W-:Y:S02]  /*54a0*/  IMAD R9, R8, R22, R11 ;  /* 0x0000001608097224 */ /* 0x000fe400078e020b */
[----:B------:R-:W-:-:S03]  /*54b0*/  IMAD.MOV.U32 R10, RZ, RZ, 0x1 ;  /* 0x00000001ff0a7424 */ /* 0x000fc600078e00ff */
[----:B------:R-:W-:Y:S02]  /*54c0*/  SEL R15, R9, R26, !P4 ;  /* 0x0000001a090f7207 */ /* 0x000fe40006000000 */
[----:B------:R-:W-:Y:S02]  /*54d0*/  PRMT R8, R10, 0x7610, R8 ;  /* 0x000076100a087816 */ /* 0x000fe40000000008 */
[----:B------:R-:W-:-:S07]  /*54e0*/  SEL R26, R26, R9, !P4 ;  /* 0x000000091a1a7207 */ /* 0x000fce0006000000 */
.L_x_104:
[----:B------:R-:W-:Y:S01]  /*54f0*/  LOP3.LUT P0, RZ, R8, 0xff, RZ, 0xc0, !PT ;  /* 0x000000ff08ff7812 */ /* 0x000fe2000780c0ff */
[----:B------:R-:W-:-:S12]  /*5500*/  IMAD.MOV.U32 R71, RZ, RZ, R26 ;  /* 0x000000ffff477224 */ /* 0x000fd800078e001a */
[----:B------:R-:W-:Y:S05]  /*5510*/  @P0 BRA `(.L_x_107) ;  /* 0xffffffbc00300947 */ /* 0x000fea000383ffff */
[----:B------:R-:W-:Y:S05]  /*5520*/  EXIT ;  /* 0x000000000000794d */ /* 0x000fea0003800000 */
.L_x_7:
[----:B0-----:R-:W-:Y:S01]  /*5530*/  ULDC.64 UR4, c[0x0][0x650] ;  /* 0x0001940000047ab9 */ /* 0x001fe20000000a00 */
        /* <DEDUP_REMOVED lines=25> */
.L_x_109:
[----:B------:R-:W0:Y:S01]  /*56d0*/  LDC.64 R28, c[0x0][0x640] ;  /* 0x00019000ff1c7b82 */ /* 0x000e220000000a00 */
[-CC-:B------:R-:W-:Y:S01]  /*56e0*/  SHF.R.U64 R21, R16, R6.reuse, R17.reuse ;  /* 0x0000000610157219 */ /* 0x180fe20000001211 */
[----:B------:R-:W-:Y:S01]  /*56f0*/  IMAD.MOV.U32 R31, RZ, RZ, 0x1 ;  /* 0x00000001ff1f7424 */ /* 0x000fe200078e00ff */
[----:B------:R-:W-:Y:S02]  /*5700*/  SHF.R.U32.HI R3, RZ, R6, R17 ;  /* 0x00000006ff037219 */ /* 0x000fe40000011611 */
[----:B------:R-:W-:-:S03]  /*5710*/  IADD3 R15, P0, RZ, -R21, RZ ;  /* 0x80000015ff0f7210 */ /* 0x000fc60007f1e0ff */
[----:B------:R-:W1:Y:S02]  /*5720*/  LDC R14, c[0x0][0x618] ;  /* 0x00018600ff0e7b82 */ /* 0x000e640000000800 */
[----:B------:R-:W-:Y:S02]  /*5730*/  IMAD.X R3, RZ, RZ, ~R3, P0 ;  /* 0x000000ffff037224 */ /* 0x000fe400000e0e03 */
[----:B------:R-:W-:-:S04]  /*5740*/  IMAD.WIDE.U32 R12, R15, R22, R4 ;  /* 0x000000160f0c7225 */ /* 0x000fc800078e0004 */
[----:B------:R-:W2:Y:S01]  /*5750*/  LDC R16, c[0x0][0x608] ;  /* 0x00018200ff107b82 */ /* 0x000ea20000000800 */
[----:B------:R-:W-:-:S04]  /*5760*/  IMAD R6, R3, R22, RZ ;  /* 0x0000001603067224 */ /* 0x000fc800078e02ff */
[----:B------:R-:W-:-:S03]  /*5770*/  IMAD R3, R15, R23, R6 ;  /* 0x000000170f037224 */ /* 0x000fc600078e0206 */
[----:B------:R-:W3:Y:S01]  /*5780*/  LDC R26, c[0x0][0x658] ;  /* 0x00019600ff1a7b82 */ /* 0x000ee20000000800 */
[----:B------:R-:W-:Y:S01]  /*5790*/  IMAD.IADD R3, R13, 0x1, R3 ;  /* 0x000000010d037824 */ /* 0x000fe200078e0203 */
[----:B0-----:R-:W-:Y:S01]  /*57a0*/  ISETP.NE.U32.AND P0, PT, R28, RZ, PT ;  /* 0x000000ff1c00720c */ /* 0x001fe20003f05070 */
[----:B------:R-:W-:-:S03]  /*57b0*/  IMAD.MOV.U32 R13, RZ, RZ, -0x1 ;  /* 0xffffffffff0d7424 */ /* 0x000fc600078e00ff */
        /* <DEDUP_REMOVED lines=25> */
.L_x_110:
[----:B-1----:R-:W-:Y:S01]  /*5950*/  SHF.R.U64 R6, R12, R25, R13 ;  /* 0x000000190c067219 */ /* 0x002fe2000000120d */
[----:B0-----:R-:W-:Y:S01]  /*5960*/  VIADD R13, R24, 0xffffffff ;  /* 0xffffffff180d7836 */ /* 0x001fe20000000000 */
[----:B------:R-:W-:Y:S01]  /*5970*/  SHF.L.U32 R9, R31, R26, RZ ;  /* 0x0000001a1f097219 */ /* 0x000fe200000006ff */
[----:B------:R-:W-:Y:S01]  /*5980*/  @P4 IMAD R10, R11, R20, R8 ;  /* 0x000000140b0a4224 */ /* 0x000fe200078e0208 */
[----:B------:R-:W-:Y:S01]  /*5990*/  LOP3.LUT R3, R22, R33, RZ, 0xc0, !PT ;  /* 0x0000002116037212 */ /* 0x000fe200078ec0ff */
[----:B------:R-:W-:Y:S01]  /*59a0*/  IMAD.MOV R12, RZ, RZ, -R6 ;  /* 0x000000ffff0c7224 */ /* 0x000fe200078e0a06 */
[----:B------:R-:W-:Y:S01]  /*59b0*/  LOP3.LUT R18, R18, R13, RZ, 0xc0, !PT ;  /* 0x0000000d12127212 */ /* 0x000fe200078ec0ff */
[----:B------:R-:W-:Y:S02]  /*59c0*/  IMAD.MOV.U32 R16, RZ, RZ, R21 ;  /* 0x000000ffff107224 */ /* 0x000fe400078e0015 */
[----:B------:R-:W-:Y:S02]  /*59d0*/  IMAD R9, R9, R6, R3 ;  /* 0x0000000609097224 */ /* 0x000fe400078e0203 */
[----:B--2---:R-:W-:-:S02]  /*59e0*/  IMAD R3, R12, R27, R23 ;  /* 0x0000001b0c037224 */ /* 0x004fc400078e0217 */
[----:B---3--:R-:W-:Y:S02]  /*59f0*/  IMAD R10, R9, R30, R10 ;  /* 0x0000001e090a7224 */ /* 0x008fe400078e020a */
[----:B------:R-:W-:Y:S02]  /*5a00*/  IMAD.MOV.U32 R6, RZ, RZ, 0x1 ;  /* 0x00000001ff067424 */ /* 0x000fe400078e00ff */
[----:B------:R-:W-:-:S03]  /*5a10*/  IMAD R9, R3, R24, R18 ;  /* 0x0000001803097224 */ /* 0x000fc600078e0212 */
[----:B------:R-:W-:Y:S02]  /*5a20*/  PRMT R3, R6, 0x7610, R3 ;  /* 0x0000761006037816 */ /* 0x000fe40000000003 */
[----:B------:R-:W-:Y:S02]  /*5a30*/  SEL R6, R9, R10, !P4 ;  /* 0x0000000a09067207 */ /* 0x000fe40006000000 */
[----:B------:R-:W-:-:S07]  /*5a40*/  SEL R18, R10, R9, !P4 ;  /* 0x000000090a127207 */ /* 0x000fce0006000000 */
.L_x_108:
[----:B------:R-:W-:-:S08]  /*5a50*/  NOP ;  /* 0x0000000000007918 */ /* 0x000fd00000000000 */
[----:B------:R-:W0:-:S00]  /*5a60*/  USETMAXREG.DEALLOC.CTAPOOL 0x28 ;  /* 0x00000028000079c8 */ /* 0x000e0000080e0500 */
[----:B0-----:R-:W-:-:S13]  /*5a70*/  ISETP.NE.AND P0, PT, R7, RZ, PT ;  /* 0x000000ff0700720c */ /* 0x001fda0003f05270 */
[----:B------:R-:W-:Y:S05]  /*5a80*/  @P0 EXIT ;  /* 0x000000000000094d */ /* 0x000fea0003800000 */
[----:B------:R-:W-:Y:S01]  /*5a90*/  LOP3.LUT P0, RZ, R3, 0xff, RZ, 0xc0, !PT ;  /* 0x000000ff03ff7812 */ /* 0x000fe2000780c0ff */
[----:B------:R-:W-:Y:S02]  /*5aa0*/  IMAD.MOV.U32 R3, RZ, RZ, 0x1 ;  /* 0x00000001ff037424 */ /* 0x000fe400078e00ff */
[----:B------:R-:W-:-:S10]  /*5ab0*/  IMAD.MOV.U32 R17, RZ, RZ, RZ ;  /* 0x000000ffff117224 */ /* 0x000fd400078e00ff */
[----:B------:R-:W-:Y:S05]  /*5ac0*/  @!P0 BRA `(.L_x_111) ;  /* 0x0000000c003c8947 */ /* 0x000fea0003800000 */
[----:B------:R-:W0:Y:S01]  /*5ad0*/  LDC R3, c[0x0][0x28c] ;  /* 0x0000a300ff037b82 */ /* 0x000e220000000800 */
[----:B------:R-:W1:Y:S01]  /*5ae0*/  S2R R12, SR_CgaCtaId ;  /* 0x00000000000c7919 */ /* 0x000e620000008800 */
[----:B------:R-:W-:Y:S01]  /*5af0*/  ULDC UR5, c[0x0][0x658] ;  /* 0x0001960000057ab9 */ /* 0x000fe20000000800 */
[----:B------:R-:W-:Y:S01]  /*5b00*/  UMOV UR7, 0xffffffff ;  /* 0xffffffff00077882 */ /* 0x000fe20000000000 */
[----:B------:R-:W-:Y:S01]  /*5b10*/  ULDC UR6, c[0x0][0xc] ;  /* 0x0000030000067ab9 */ /* 0x000fe20000000800 */
[----:B------:R-:W-:Y:S01]  /*5b20*/  USHF.L.U32 UR8, UR7, UR5, URZ ;  /* 0x0000000507087299 */ /* 0x000fe2000800063f */
[----:B------:R-:W-:Y:S01]  /*5b30*/  BSSY B0, `(.L_x_111) ;  /* 0x00000c8000007945 */ /* 0x000fe20003800000 */
[----:B------:R-:W-:Y:S01]  /*5b40*/  UMOV UR9, 0x1 ;  /* 0x0000000100097882 */ /* 0x000fe20000000000 */
[----:B------:R-:W-:Y:S01]  /*5b50*/  ULDC UR7, c[0x0][0x10] ;  /* 0x0000040000077ab9 */ /* 0x000fe20000000800 */
[----:B------:R-:W-:Y:S01]  /*5b60*/  USHF.L.U32 UR18, UR9, UR5, URZ ;  /* 0x0000000509127299 */ /* 0x000fe2000800063f */
[----:B------:R-:W-:Y:S01]  /*5b70*/  IMAD.MOV.U32 R14, RZ, RZ, 0x1 ;  /* 0x00000001ff0e7424 */ /* 0x000fe200078e00ff */
[----:B------:R-:W-:Y:S01]  /*5b80*/  UIMAD.WIDE.U32 UR6, UR6, UR7, URZ ;  /* 0x00000007060672a5 */ /* 0x000fe2000f8e003f */
[----:B------:R-:W-:Y:S01]  /*5b90*/  LOP3.LUT R15, R2, 0x2, RZ, 0xfc, !PT ;  /* 0x00000002020f7812 */ /* 0x000fe200078efcff */
[----:B------:R-:W-:Y:S01]  /*5ba0*/  ULDC UR5, c[0x0][0x14] ;  /* 0x0000050000057ab9 */ /* 0x000fe20000000800 */
[----:B------:R-:W-:Y:S01]  /*5bb0*/  IMAD.MOV.U32 R17, RZ, RZ, RZ ;  /* 0x000000ffff117224 */ /* 0x000fe200078e00ff */
[----:B------:R-:W-:-:S02]  /*5bc0*/  UIMAD.WIDE.U32 UR20, UR6, UR5, URZ ;  /* 0x00000005061472a5 */ /* 0x000fc4000f8e003f */
[----:B------:R-:W-:Y:S01]  /*5bd0*/  UIMAD UR13, UR7, UR5, URZ ;  /* 0x00000005070d72a4 */ /* 0x000fe2000f8e023f */
[----:B------:R-:W-:Y:S01]  /*5be0*/  ULDC UR4, c[0x0][0x600] ;  /* 0x0001800000047ab9 */ /* 0x000fe20000000800 */
[----:B------:R-:W-:Y:S02]  /*5bf0*/  ULOP3.LUT UR17, URZ, UR8, URZ, 0x33, !UPT ;  /* 0x000000083f117292 */ /* 0x000fe4000f8e333f */
[----:B------:R-:W-:Y:S01]  /*5c00*/  UIADD3 UR4, UR4, -0x1, URZ ;  /* 0xffffffff04047890 */ /* 0x000fe2000fffe03f */
[----:B0-----:R-:W-:Y:S01]  /*5c10*/  VIADD R3, R3, 0x3f ;  /* 0x0000003f03037836 */ /* 0x001fe20000000000 */
[----:B------:R-:W-:Y:S01]  /*5c20*/  UIADD3 UR13, UR21, UR13, URZ ;  /* 0x0000000d150d7290 */ /* 0x000fe2000fffe03f */
[----:B------:R-:W-:-:S03]  /*5c30*/  ULDC.64 UR22, c[0x0][0x198] ;  /* 0x0000660000167ab9 */ /* 0x000fc60000000a00 */
[----:B------:R-:W-:-:S04]  /*5c40*/  SHF.R.S32.HI R8, RZ, 0x1f, R3 ;  /* 0x0000001fff087819 */ /* 0x000fc80000011403 */
[----:B------:R-:W-:Y:S01]  /*5c50*/  LEA.HI R8, R8, R3, RZ, 0x6 ;  /* 0x0000000308087211 */ /* 0x000fe200078f30ff */
[C---:B-1----:R-:W-:Y:S02]  /*5c60*/  IMAD.SHL.U32 R11, R12.reuse, 0x20, RZ ;  /* 0x000000200c0b7824 */ /* 0x042fe400078e00ff */
[----:B------:R-:W-:Y:S01]  /*5c70*/  IMAD.SHL.U32 R12, R12, 0x800, RZ ;  /* 0x000008000c0c7824 */ /* 0x000fe200078e00ff */
[----:B------:R-:W-:Y:S01]  /*5c80*/  SHF.R.S32.HI R10, RZ, 0x6, R8 ;  /* 0x00000006ff0a7819 */ /* 0x000fe20000011408 */
[----:B------:R-:W-:Y:S01]  /*5c90*/  IMAD.MOV.U32 R3, RZ, RZ, 0x1 ;  /* 0x00000001ff037424 */ /* 0x000fe200078e00ff */
[----:B------:R-:W-:Y:S02]  /*5ca0*/  LOP3.LUT R11, R11, 0x20, RZ, 0xc0, !PT ;  /* 0x000000200b0b7812 */ /* 0x000fe400078ec0ff */
[----:B------:R-:W-:Y:S01]  /*5cb0*/  LOP3.LUT R12, R12, 0x800, RZ, 0xc0, !PT ;  /* 0x000008000c0c7812 */ /* 0x000fe200078ec0ff */
[----:B------:R-:W-:-:S07]  /*5cc0*/  VIADD R13, R10, 0x1 ;  /* 0x000000010a0d7836 */ /* 0x000fce0000000000 */
.L_x_122:
[----:B------:R-:W-:-:S03]  /*5cd0*/  UMOV UR5, 0xffffffff ;  /* 0xffffffff00057882 */ /* 0x000fc60000000000 */
[----:B------:R-:W-:Y:S05]  /*5ce0*/  BRA.DIV UR5, `(.L_x_112) ;  /* 0x0000000e05c87947 */ /* 0x000fea000b800000 */
[----:B------:R-:W-:-:S13]  /*5cf0*/  ELECT P0, URZ, PT ;  /* 0x00000000003f782f */ /* 0x000fda0003800000 */
.L_x_134:
[----:B------:R-:W0:Y:S01]  /*5d00*/  LDC R7, c[0x0][0x28c] ;  /* 0x0000a300ff077b82 */ /* 0x000e220000000800 */
[----:B------:R-:W-:Y:S01]  /*5d10*/  BSSY B1, `(.L_x_113) ;  /* 0x0000038000017945 */ /* 0x000fe20003800000 */
[----:B0-----:R-:W-:-:S13]  /*5d20*/  ISETP.LT.OR P0, PT, R7, 0x1, !P0 ;  /* 0x000000010700780c */ /* 0x001fda0004701670 */
[----:B------:R-:W-:Y:S05]  /*5d30*/  @P0 BRA `(.L_x_114) ;  /* 0x0000000000d40947 */ /* 0x000fea0003800000 */
[----:B------:R-:W-:Y:S02]  /*5d40*/  IMAD R19, R6, 0x40, R11 ;  /* 0x0000004006137824 */ /* 0x000fe400078e020b */
[----:B------:R-:W-:Y:S02]  /*5d50*/  IMAD.SHL.U32 R20, R18, 0x80, RZ ;  /* 0x0000008012147824 */ /* 0x000fe400078e00ff */
[----:B------:R-:W-:Y:S02]  /*5d60*/  IMAD.MOV.U32 R23, RZ, RZ, RZ ;  /* 0x000000ffff177224 */ /* 0x000fe400078e00ff */
[----:B------:R-:W-:Y:S02]  /*5d70*/  IMAD.MOV.U32 R6, RZ, RZ, R13 ;  /* 0x000000ffff067224 */ /* 0x000fe400078e000d */
[----:B------:R-:W-:Y:S02]  /*5d80*/  IMAD.MOV.U32 R7, RZ, RZ, R3 ;  /* 0x000000ffff077224 */ /* 0x000fe400078e0003 */
[----:B------:R-:W-:-:S07]  /*5d90*/  IMAD.MOV.U32 R9, RZ, RZ, R17 ;  /* 0x000000ffff097224 */ /* 0x000fce00078e0011 */
.L_x_117:
[----:B------:R-:W0:Y:S01]  /*5da0*/  S2R R21, SR_CgaCtaId ;  /* 0x0000000000157919 */ /* 0x000e220000008800 */
[----:B------:R-:W-:Y:S02]  /*5db0*/  MOV R8, 0x400 ;  /* 0x0000040000087802 */ /* 0x000fe40000000f00 */
[----:B------:R-:W-:-:S13]  /*5dc0*/  LOP3.LUT P1, RZ, R0, 0x7f, RZ, 0xc0, !PT ;  /* 0x0000007f00ff7812 */ /* 0x000fda000782c0ff */
[----:B------:R-:W1:Y:S01]  /*5dd0*/  @!P1 LDC R18, c[0x0][0x500] ;  /* 0x00014000ff129b82 */ /* 0x000e620000000800 */
[----:B0-----:R-:W-:Y:S02]  /*5de0*/  LEA R22, R21, R8, 0x18 ;  /* 0x0000000815167211 */ /* 0x001fe400078ec0ff */
[----:B------:R-:W-:-:S03]  /*5df0*/  SHF.L.U32 R8, R7, 0x1f, RZ ;  /* 0x0000001f07087819 */ /* 0x000fc600000006ff */
[----:B------:R-:W-:-:S04]  /*5e00*/  IMAD R21, R9, 0x8, R22 ;  /* 0x0000000809157824 */ /* 0x000fc800078e0216 */
[----:B------:R-:W0:Y:S02]  /*5e10*/  SYNCS.PHASECHK.TRANS64.TRYWAIT P0, [R21+URZ+0x28], R8 ;  /* 0x00002808150075a7 */ /* 0x000e24000800017f */
[----:B01----:R-:W-:Y:S05]  /*5e20*/  @!P0 BRA `(.L_x_115) ;  /* 0x0000000c00988947 */ /* 0x003fea0003800000 */
.L_x_135:
[----:B0-----:R-:W-:Y:S01]  /*5e30*/  PRMT R8, R15, 0x9910, RZ ;  /* 0x000099100f087816 */ /* 0x001fe200000000ff */
[----:B------:R0:W-:Y:S03]  /*5e40*/  @!P1 SYNCS.ARRIVE.TRANS64 RZ, [R21+URZ], R18 ;  /* 0x0000001215ff99a7 */ /* 0x0001e6000800003f */
[----:B------:R-:W-:-:S13]  /*5e50*/  ISETP.NE.AND P0, PT, R8, 0x2, PT ;  /* 0x000000020800780c */ /* 0x000fda0003f05270 */
[----:B0-----:R-:W-:Y:S05]  /*5e60*/  @P0 BRA `(.L_x_116) ;  /* 0x0000000000040947 */ /* 0x001fea0003800000 */
[----:B------:R-:W-:Y:S01]  /*5e70*/  BPT.TRAP 0x1 ;  /* 0x000000040000795c */ /* 0x000fe20000300000 */
.L_x_116:
[----:B------:R-:W-:Y:S01]  /*5e80*/  R2UR UR16, R22 ;  /* 0x00000000161072ca */ /* 0x000fe200000e0000 */
[----:B------:R-:W-:Y:S01]  /*5e90*/  IMAD R22, R9, 0x2000, R22 ;  /* 0x0000200009167824 */ /* 0x000fe200078e0216 */
[----:B------:R-:W-:Y:S01]  /*5ea0*/  R2UR UR9, R21 ;  /* 0x00000000150972ca */ /* 0x000fe200000e0000 */
[C---:B------:R-:W-:Y:S01]  /*5eb0*/  IMAD R8, R9.reuse, 0x1000, R12 ;  /* 0x0000100009087824 */ /* 0x040fe200078e020c */
[----:B------:R-:W-:Y:S01]  /*5ec0*/  UIADD3 UR6, UP0, UR22, 0xf0, URZ ;  /* 0x000000f016067890 */ /* 0x000fe2000ff1e03f */
[----:B------:R-:W-:Y:S01]  /*5ed0*/  VIADD R6, R6, 0xffffffff ;  /* 0xffffffff06067836 */ /* 0x000fe20000000000 */
[----:B------:R-:W-:Y:S01]  /*5ee0*/  R2UR UR5, R22 ;  /* 0x00000000160572ca */ /* 0x000fe200000e0000 */
[----:B------:R-:W-:Y:S01]  /*5ef0*/  UIADD3 UR24, UP1, UR22, 0x1f0, URZ ;  /* 0x000001f016187890 */ /* 0x000fe2000ff3e03f */
[----:B------:R-:W-:Y:S01]  /*5f00*/  R2UR UR8, R8 ;  /* 0x00000000080872ca */ /* 0x000fe200000e0000 */
[----:B------:R-:W-:Y:S01]  /*5f10*/  UIADD3.X UR7, URZ, UR23, URZ, UP0, !UPT ;  /* 0x000000173f077290 */ /* 0x000fe200087fe43f */
[----:B------:R-:W-:Y:S01]  /*5f20*/  R2UR UR11, R20 ;  /* 0x00000000140b72ca */ /* 0x000fe200000e0000 */
[----:B------:R-:W-:Y:S01]  /*5f30*/  VIADD R9, R9, 0x1 ;  /* 0x0000000109097836 */ /* 0x000fe20000000000 */
[----:B------:R-:W-:Y:S01]  /*5f40*/  R2UR UR10, R23 ;  /* 0x00000000170a72ca */ /* 0x000fe200000e0000 */
[----:B------:R-:W-:Y:S01]  /*5f50*/  UIADD3.X UR25, URZ, UR23, URZ, UP1, !UPT ;  /* 0x000000173f197290 */ /* 0x000fe20008ffe43f */
[----:B------:R-:W-:Y:S01]  /*5f60*/  R2UR UR12, R16 ;  /* 0x00000000100c72ca */ /* 0x000fe200000e0000 */
[----:B------:R-:W-:Y:S01]  /*5f70*/  UMOV UR14, 0x0 ;  /* 0x00000000000e7882 */ /* 0x000fe20000000000 */
[----:B------:R-:W-:Y:S01]  /*5f80*/  R2UR UR19, R19 ;  /* 0x00000000131372ca */ /* 0x000fe200000e0000 */
[----:B------:R-:W-:Y:S01]  /*5f90*/  UMOV UR15, 0x10000000 ;  /* 0x10000000000f7882 */ /* 0x000fe20000000000 */
[----:B------:R-:W-:Y:S01]  /*5fa0*/  ISETP.GT.AND P1, PT, R6, 0x1, PT ;  /* 0x000000010600780c */ /* 0x000fe20003f24270 */
[----:B------:R-:W-:Y:S01]  /*5fb0*/  UIADD3 UR5, UR5, 0x100, URZ ;  /* 0x0000010005057890 */ /* 0x000fe2000fffe03f */
[----:B------:R-:W-:Y:S01]  /*5fc0*/  ISETP.NE.AND P0, PT, R9, 0x5, PT ;  /* 0x000000050900780c */ /* 0x000fe20003f05270 */
[----:B------:R-:W-:Y:S01]  /*5fd0*/  UIADD3 UR16, UR16, 0xa100, UR8 ;  /* 0x0000a10010107890 */ /* 0x000fe2000fffe008 */
[----:B------:R-:W-:Y:S01]  /*5fe0*/  VIADD R23, R23, 0x40 ;  /* 0x0000004017177836 */ /* 0x000fe20000000000 */
[----:B------:R-:W-:Y:S01]  /*5ff0*/  UMOV UR26, 0x30000 ;  /* 0x00030000001a7882 */ /* 0x000fe20000000000 */
[----:B------:R-:W-:-:S02]  /*6000*/  SEL R8, RZ, 0x1, P0 ;  /* 0x00000001ff087807 */ /* 0x000fc40000000000 */
[----:B------:R-:W-:Y:S01]  /*6010*/  UMOV UR8, UR5 ;  /* 0x0000000500087c82 */ /* 0x000fe20008000000 */
[----:B------:R-:W-:Y:S01]  /*6020*/  SEL R9, R9, RZ, P0 ;  /* 0x000000ff09097207 */ /* 0x000fe20000000000 */
[----:B------:R0:W-:Y:S01]  /*6030*/  UTMALDG.3D [UR8], [UR6], desc[UR14] ;  /* 0x00000e08060075b4 */ /* 0x0001e20008011000 */
[----:B------:R-:W-:Y:S01]  /*6040*/  LOP3.LUT R7, R7, R8, RZ, 0x3c, !PT ;  /* 0x0000000807077212 */ /* 0x000fe200078e3cff */
[----:B0-----:R-:W-:Y:S01]  /*6050*/  UMOV UR11, UR19 ;  /* 0x00000013000b7c82 */ /* 0x001fe20008000000 */
[----:B------:R-:W-:Y:S02]  /*6060*/  UMOV UR8, UR16 ;  /* 0x0000001000087c82 */ /* 0x000fe40008000000 */
[----:B------:R0:W-:Y:S02]  /*6070*/  UTMALDG.3D.MULTICAST [UR8], [UR24], UR26, desc[UR14] ;  /* 0x00000e08180073b4 */ /* 0x0001e4000801181a */
[----:B0-----:R-:W-:Y:S05]  /*6080*/  @P1 BRA `(.L_x_117) ;  /* 0xfffffffc00441947 */ /* 0x001fea000383ffff */
.L_x_114:
[----:B------:R-:W-:Y:S05]  /*6090*/  BSYNC B1 ;  /* 0x0000000000017941 */ /* 0x000fea0003800000 */
.L_x_113:
[----:B------:R-:W-:Y:S01]  /*60a0*/  LOP3.LUT P1, RZ, R14, 0xff, RZ, 0xc0, !PT ;  /* 0x000000ff0eff7812 */ /* 0x000fe2000782c0ff */
[C---:B------:R-:W-:Y:S01]  /*60b0*/  IMAD.IADD R17, R10.reuse, 0x1, R17 ;  /* 0x000000010a117824 */ /* 0x040fe200078e0211 */
[----:B------:R-:W-:Y:S01]  /*60c0*/  ULDC.64 UR6, c[0x0][0x650] ;  /* 0x0001940000067ab9 */ /* 0x000fe20000000a00 */
[C---:B------:R-:W-:Y:S01]  /*60d0*/  ISETP.GE.U32.AND P2, PT, R10.reuse, 0x5, PT ;  /* 0x000000050a00780c */ /* 0x040fe20003f46070 */
[----:B------:R-:W-:Y:S01]  /*60e0*/  BSSY B1, `(.L_x_118) ;  /* 0x000006a000017945 */ /* 0x000fe20003800000 */
[----:B------:R-:W-:Y:S01]  /*60f0*/  IMAD.MOV.U32 R18, RZ, RZ, -0x1 ;  /* 0xffffffffff127424 */ /* 0x000fe200078e00ff */
[----:B------:R-:W-:Y:S01]  /*6100*/  ISETP.GT.U32.AND P0, PT, R17, 0x4, PT ;  /* 0x000000041100780c */ /* 0x000fe20003f04070 */
[----:B------:R-:W-:Y:S01]  /*6110*/  IMAD.MOV.U32 R16, RZ, RZ, -0x1 ;  /* 0xffffffffff107424 */ /* 0x000fe200078e00ff */
[----:B------:R-:W-:Y:S02]  /*6120*/  PRMT R14, RZ, 0x7610, R14 ;  /* 0x00007610ff0e7816 */ /* 0x000fe4000000000e */
[----:B------:R-:W-:-:S03]  /*6130*/  ISETP.LT.U32.AND P0, PT, R10, 0x5, P0 ;  /* 0x000000050a00780c */ /* 0x000fc60000701070 */
[----:B------:R-:W0:Y:S01]  /*6140*/  @P1 S2R R7, SR_CgaCtaId ;  /* 0x0000000000071919 */ /* 0x000e220000008800 */
[----:B------:R-:W-:-:S04]  /*6150*/  @P1 MOV R6, 0x400 ;  /* 0x0000040000061802 */ /* 0x000fc80000000f00 */
[----:B0-----:R-:W-:Y:S01]  /*6160*/  @P1 LEA R8, R7, R6, 0x18 ;  /* 0x0000000607081211 */ /* 0x001fe200078ec0ff */
[----:B------:R-:W-:Y:S01]  /*6170*/  IMAD.WIDE.U32 R6, R17, -0x33333333, RZ ;  /* 0xcccccccd11067825 */ /* 0x000fe200078e00ff */
[----:B------:R-:W-:Y:S02]  /*6180*/  SEL R6, RZ, 0x1, !P0 ;  /* 0x00000001ff067807 */ /* 0x000fe40004000000 */
[----:B------:R0:W-:Y:S01]  /*6190*/  @P1 SYNCS.ARRIVE.TRANS64.A1T0 RZ, [R8+URZ+0x68], RZ ;  /* 0x000068ff08ff19a7 */ /* 0x0001e2000810003f */
[----:B------:R-:W-:Y:S02]  /*61a0*/  IADD3 R4, P1, R4, UR20, RZ ;  /* 0x0000001404047c10 */ /* 0x000fe4000ff3e0ff */
[----:B------:R-:W-:Y:S01]  /*61b0*/  LOP3.LUT R3, R3, R6, RZ, 0x3c, !PT ;  /* 0x0000000603037212 */ /* 0x000fe200078e3cff */
[----:B------:R-:W-:Y:S01]  /*61c0*/  IMAD.MOV.U32 R6, RZ, RZ, -0x1 ;  /* 0xffffffffff067424 */ /* 0x000fe200078e00ff */
[----:B------:R-:W-:Y:S02]  /*61d0*/  IADD3.X R5, R5, UR13, RZ, P1, !PT ;  /* 0x0000000d05057c10 */ /* 0x000fe40008ffe4ff */
[----:B------:R-:W-:-:S02]  /*61e0*/  ISETP.GE.U32.AND P0, PT, R4, UR6, PT ;  /* 0x0000000604007c0c */ /* 0x000fc4000bf06070 */
[----:B0-----:R-:W-:Y:S02]  /*61f0*/  SHF.R.U32.HI R8, RZ, 0x2, R7 ;  /* 0x00000002ff087819 */ /* 0x001fe40000011607 */
[----:B------:R-:W-:Y:S02]  /*6200*/  ISETP.GE.U32.AND.EX P0, PT, R5, UR7, PT, P0 ;  /* 0x0000000705007c0c */ /* 0x000fe4000bf06100 */
[----:B------:R-:W-:Y:S01]  /*6210*/  @P2 LOP3.LUT R3, R3, 0x1, R8, 0x78, !PT ;  /* 0x0000000103032812 */ /* 0x000fe200078e7808 */
[----:B------:R-:W-:Y:S01]  /*6220*/  IMAD R17, R8, -0x5, R17 ;  /* 0xfffffffb08117824 */ /* 0x000fe200078e0211 */
[----:B------:R-:W-:-:S09]  /*6230*/  PRMT R7, RZ, 0x7610, R7 ;  /* 0x00007610ff077816 */ /* 0x000fd20000000007 */
[----:B------:R-:W-:Y:S05]  /*6240*/  @P0 BRA `(.L_x_119) ;  /* 0x00000004004c0947 */ /* 0x000fea0003800000 */
[----:B------:R-:W0:Y:S01]  /*6250*/  S2R R18, SR_CTAID.X ;  /* 0x0000000000127919 */ /* 0x000e220000002500 */
[----:B------:R-:W-:Y:S01]  /*6260*/  ULDC.64 UR6, c[0x0][0x628] ;  /* 0x00018a0000067ab9 */ /* 0x000fe20000000a00 */
[----:B------:R-:W-:Y:S01]  /*6270*/  ULDC UR8, c[0x0][0x630] ;  /* 0x00018c0000087ab9 */ /* 0x000fe20000000800 */
[----:B------:R-:W-:Y:S01]  /*6280*/  ISETP.NE.U32.AND P0, PT, RZ, UR6, PT ;  /* 0x00000006ff007c0c */ /* 0x000fe2000bf05070 */
[----:B------:R-:W1:Y:S01]  /*6290*/  S2R R19, SR_CTAID.Y ;  /* 0x0000000000137919 */ /* 0x000e620000002600 */
[----:B------:R-:W-:Y:S01]  /*62a0*/  ULDC UR9, c[0x0][0x150] ;  /* 0x0000540000097ab9 */ /* 0x000fe20000000800 */
[----:B------:R-:W-:Y:S01]  /*62b0*/  IMAD.MOV.U32 R6, RZ, RZ, R4 ;  /* 0x000000ffff067224 */ /* 0x000fe200078e0004 */
[----:B------:R-:W-:Y:S01]  /*62c0*/  ISETP.NE.AND.EX P0, PT, RZ, UR7, PT, P0 ;  /* 0x00000007ff007c0c */ /* 0x000fe2000bf05300 */
[----:B------:R-:W-:Y:S01]  /*62d0*/  IMAD.MOV.U32 R7, RZ, RZ, R5 ;  /* 0x000000ffff077224 */ /* 0x000fe200078e0005 */
[----:B0-----:R-:W-:-:S11]  /*62e0*/  I2FP.F32.U32 R20, R18 ;  /* 0x0000001200147245 */ /* 0x001fd60000201000 */
[----:B------:R-:W-:Y:S05]  /*62f0*/  @!P0 BRA `(.L_x_120) ;  /* 0x0000000000288947 */ /* 0x000fea0003800000 */
[----:B------:R-:W-:Y:S02]  /*6300*/  ULDC UR5, c[0x0][0x634] ;  /* 0x00018d0000057ab9 */ /* 0x000fe40000000800 */
[----:B------:R-:W-:-:S05]  /*6310*/  IADD3 R7, P0, R4, UR5, RZ ;  /* 0x0000000504077c10 */ /* 0x000fca000ff1e0ff */
[----:B------:R-:W-:-:S04]  /*6320*/  IMAD.X R21, RZ, RZ, R5, P0 ;  /* 0x000000ffff157224 */ /* 0x000fc800000e0605 */
[----:B------:R-:W-:-:S04]  /*6330*/  IMAD.WIDE.U32 R8, R21, UR6, RZ ;  /* 0x0000000615087c25 */ /* 0x000fc8000f8e00ff */
[----:B------:R-:W-:-:S04]  /*6340*/  IMAD.WIDE.U32 R8, P0, R7, UR7, R8 ;  /* 0x0000000707087c25 */ /* 0x000fc8000f800008 */
[----:B------:R-:W-:-:S04]  /*6350*/  IMAD.WIDE.U32 R6, R7, UR6, RZ ;  /* 0x0000000607067c25 */ /* 0x000fc8000f8e00ff */
[----:B------:R-:W-:Y:S01]  /*6360*/  IMAD.MOV.U32 R6, RZ, RZ, R9 ;  /* 0x000000ffff067224 */ /* 0x000fe200078e0009 */
[----:B------:R-:W-:Y:S01]  /*6370*/  IADD3 RZ, P1, R7, R8, RZ ;  /* 0x0000000807ff7210 */ /* 0x000fe20007f3e0ff */
[----:B------:R-:W-:-:S04]  /*6380*/  IMAD.X R7, RZ, RZ, RZ, P0 ;  /* 0x000000ffff077224 */ /* 0x000fc800000e06ff */
[----:B------:R-:W-:-:S08]  /*6390*/  IMAD.WIDE.U32.X R6, R21, UR7, R6, P1 ;  /* 0x0000000715067c25 */ /* 0x000fd000088e0406 */
.L_x_120:
[--C-:B------:R-:W-:Y:S01]  /*63a0*/  SHF.R.U64 R16, R6, UR8, R7.reuse ;  /* 0x0000000806107c19 */ /* 0x100fe20008001207 */
[----:B------:R-:W-:Y:S01]  /*63b0*/  FMUL R20, R20, UR9 ;  /* 0x0000000914147c20 */ /* 0x000fe20008400000 */
[----:B------:R-:W0:Y:S01]  /*63c0*/  LDC R21, c[0x0][0x144] ;  /* 0x00005100ff157b82 */ /* 0x000e220000000800 */
[----:B-1----:R-:W-:Y:S01]  /*63d0*/  I2FP.F32.U32 R8, R19 ;  /* 0x0000001300087245 */ /* 0x002fe20000201000 */
[----:B------:R-:W-:Y:S01]  /*63e0*/  ULDC UR5, c[0x0][0x154] ;  /* 0x0000550000057ab9 */ /* 0x000fe20000000800 */
[----:B------:R-:W-:Y:S01]  /*63f0*/  SHF.R.U32.HI R6, RZ, UR8, R7 ;  /* 0x00000008ff067c19 */ /* 0x000fe20008011607 */
[----:B------:R-:W-:Y:S01]  /*6400*/  ULDC.64 UR6, c[0x0][0x620] ;  /* 0x0001880000067ab9 */ /* 0x000fe20000000a00 */
[----:B------:R-:W-:Y:S01]  /*6410*/  IADD3 R7, P0, RZ, -R16, RZ ;  /* 0x80000010ff077210 */ /* 0x000fe20007f1e0ff */
[----:B------:R-:W1:Y:S01]  /*6420*/  F2I.U32.TRUNC.NTZ R20, R20 ;  /* 0x0000001400147305 */ /* 0x000e62000020f000 */
[----:B------:R-:W-:Y:S01]  /*6430*/  FMUL R8, R8, UR5 ;  /* 0x0000000508087c20 */ /* 0x000fe20008400000 */
[----:B------:R-:W2:Y:S01]  /*6440*/  LDC R22, c[0x0][0x148] ;  /* 0x00005200ff167b82 */ /* 0x000ea20000000800 */
[----:B------:R-:W-:Y:S01]  /*6450*/  ULDC UR5, c[0x0][0x618] ;  /* 0x0001860000057ab9 */ /* 0x000fe20000000800 */
[----:B------:R-:W-:-:S04]  /*6460*/  IMAD.X R6, RZ, RZ, ~R6, P0 ;  /* 0x000000ffff067224 */ /* 0x000fc800000e0e06 */
[----:B------:R-:W-:Y:S01]  /*6470*/  IMAD R6, R6, UR6, RZ ;  /* 0x0000000606067c24 */ /* 0x000fe2000f8e02ff */
[----:B------:R-:W3:Y:S03]  /*6480*/  F2I.U32.TRUNC.NTZ R8, R8 ;  /* 0x0000000800087305 */ /* 0x000ee6000020f000 */
[C---:B------:R-:W-:Y:S02]  /*6490*/  IMAD R9, R7.reuse, UR7, R6 ;  /* 0x0000000707097c24 */ /* 0x040fe4000f8e0206 */
[----:B------:R-:W-:Y:S01]  /*64a0*/  IMAD.WIDE.U32 R6, R7, UR6, R4 ;  /* 0x0000000607067c25 */ /* 0x000fe2000f8e0004 */
[----:B------:R-:W-:Y:S02]  /*64b0*/  ULDC.64 UR6, c[0x0][0x640] ;  /* 0x0001900000067ab9 */ /* 0x000fe40000000a00 */
[----:B------:R-:W-:Y:S01]  /*64c0*/  ISETP.NE.U32.AND P0, PT, RZ, UR6, PT ;  /* 0x00000006ff007c0c */ /* 0x000fe2000bf05070 */
[----:B-1----:R-:W-:-:S02]  /*64d0*/  IMAD.MOV R20, RZ, RZ, -R20 ;  /* 0x000000ffff147224 */ /* 0x002fc400078e0a14 */
[----:B------:R-:W-:Y:S01]  /*64e0*/  IMAD.IADD R7, R7, 0x1, R9 ;  /* 0x0000000107077824 */ /* 0x000fe200078e0209 */
[----:B------:R-:W-:Y:S01]  /*64f0*/  ISETP.NE.AND.EX P0, PT, RZ, UR7, PT, P0 ;  /* 0x00000007ff007c0c */ /* 0x000fe2000bf05300 */
[----:B0-----:R-:W-:-:S03]  /*6500*/  IMAD R18, R21, R20, R18 ;  /* 0x0000001415127224 */ /* 0x001fc600078e0212 */
[--C-:B------:R-:W-:Y:S01]  /*6510*/  SHF.R.U64 R20, R6, UR5, R7.reuse ;  /* 0x0000000506147c19 */ /* 0x100fe20008001207 */
[----:B---3--:R-:W-:Y:S01]  /*6520*/  IMAD.MOV R6, RZ, RZ, -R8 ;  /* 0x000000ffff067224 */ /* 0x008fe200078e0a08 */
[----:B------:R-:W-:Y:S01]  /*6530*/  SHF.R.U32.HI R7, RZ, UR5, R7 ;  /* 0x00000005ff077c19 */ /* 0x000fe20008011607 */
[----:B------:R-:W-:Y:S02]  /*6540*/  ULDC UR5, c[0x0][0x608] ;  /* 0x0001820000057ab9 */ /* 0x000fe40000000800 */
[----:B--2---:R-:W-:Y:S01]  /*6550*/  @P4 IMAD R18, R22, R6, R19 ;  /* 0x0000000616124224 */ /* 0x004fe200078e0213 */
[--C-:B------:R-:W-:Y:S02]  /*6560*/  SHF.R.U64 R22, R20, UR5, R7.reuse ;  /* 0x0000000514167c19 */ /* 0x100fe40008001207 */
[----:B------:R-:W-:Y:S01]  /*6570*/  SHF.R.U32.HI R7, RZ, UR5, R7 ;  /* 0x00000005ff077c19 */ /* 0x000fe20008011607 */
[----:B------:R-:W-:-:S03]  /*6580*/  ULDC UR5, c[0x0][0x658] ;  /* 0x0001960000057ab9 */ /* 0x000fc60000000800 */
[--C-:B------:R-:W-:Y:S02]  /*6590*/  SHF.R.U64 R19, R22, UR5, R7.reuse ;  /* 0x0000000516137c19 */ /* 0x100fe40008001207 */
[----:B------:R-:W-:-:S03]  /*65a0*/  SHF.R.U32.HI R21, RZ, UR5, R7 ;  /* 0x00000005ff157c19 */ /* 0x000fc60008011607 */
[----:B------:R-:W-:Y:S02]  /*65b0*/  IMAD.MOV.U32 R8, RZ, RZ, R19 ;  /* 0x000000ffff087224 */ /* 0x000fe400078e0013 */
[----:B------:R-:W-:Y:S01]  /*65c0*/  IMAD.MOV.U32 R7, RZ, RZ, R21 ;  /* 0x000000ffff077224 */ /* 0x000fe200078e0015 */
[----:B------:R-:W-:Y:S06]  /*65d0*/  @!P0 BRA `(.L_x_121) ;  /* 0x00000000002c8947 */ /* 0x000fec0003800000 */
        /* <DEDUP_REMOVED lines=9> */
[----:B------:R-:W-:-:S04]  /*6670*/  IMAD.WIDE.U32.X R6, R21, UR7, R6, P1 ;  /* 0x0000000715067c25 */ /* 0x000fc800088e0406 */
[----:B------:R-:W-:-:S07]  /*6680*/  IMAD.MOV.U32 R8, RZ, RZ, R6 ;  /* 0x000000ffff087224 */ /* 0x000fce00078e0006 */
.L_x_121:
[----:B------:R-:W-:Y:S01]  /*6690*/  ULDC UR5, c[0x0][0x648] ;  /* 0x0001920000057ab9 */ /* 0x000fe20000000800 */
[----:B------:R-:W-:Y:S01]  /*66a0*/  LOP3.LUT R6, R22, UR17, RZ, 0xc0, !PT ;  /* 0x0000001116067c12 */ /* 0x000fe2000f8ec0ff */
[----:B------:R-:W-:Y:S01]  /*66b0*/  ULDC UR6, c[0x0][0x610] ;  /* 0x0001840000067ab9 */ /* 0x000fe20000000800 */
[----:B------:R-:W-:Y:S01]  /*66c0*/  SHF.R.U64 R7, R8, UR5, R7 ;  /* 0x0000000508077c19 */ /* 0x000fe20008001207 */
[----:B------:R-:W-:Y:S01]  /*66d0*/  ULDC UR5, c[0x0][0x638] ;  /* 0x00018e0000057ab9 */ /* 0x000fe20000000800 */
[----:B------:R-:W-:-:S03]  /*66e0*/  LOP3.LUT R20, R20, UR4, RZ, 0xc0, !PT ;  /* 0x0000000414147c12 */ /* 0x000fc6000f8ec0ff */
[----:B------:R-:W-:Y:S02]  /*66f0*/  IMAD.MOV R8, RZ, RZ, -R7 ;  /* 0x000000ffff087224 */ /* 0x000fe400078e0a07 */
[----:B------:R-:W-:Y:S02]  /*6700*/  IMAD R7, R7, UR18, R6 ;  /* 0x0000001207077c24 */ /* 0x000fe4000f8e0206 */
[----:B------:R-:W-:Y:S01]  /*6710*/  IMAD R19, R8, UR5, R19 ;  /* 0x0000000508137c24 */ /* 0x000fe2000f8e0213 */
[----:B------:R-:W-:Y:S01]  /*6720*/  ULDC UR5, c[0x0][0x600] ;  /* 0x0001800000057ab9 */ /* 0x000fe20000000800 */
[----:B------:R-:W-:Y:S02]  /*6730*/  IMAD R18, R7, UR6, R18 ;  /* 0x0000000607127c24 */ /* 0x000fe4000f8e0212 */
[----:B------:R-:W-:Y:S02]  /*6740*/  IMAD R19, R19, UR5, R20 ;  /* 0x0000000513137c24 */ /* 0x000fe4000f8e0214 */
[----:B------:R-:W-:-:S03]  /*6750*/  IMAD.MOV.U32 R7, RZ, RZ, 0x1 ;  /* 0x00000001ff077424 */ /* 0x000fc600078e00ff */
[----:B------:R-:W-:Y:S02]  /*6760*/  SEL R6, R19, R18, !P4 ;  /* 0x0000001213067207 */ /* 0x000fe40006000000 */
[----:B------:R-:W-:-:S07]  /*6770*/  SEL R18, R18, R19, !P4 ;  /* 0x0000001312127207 */ /* 0x000fce0006000000 */
.L_x_119:
[----:B------:R-:W-:Y:S05]  /*6780*/  BSYNC B1 ;  /* 0x0000000000017941 */ /* 0x000fea0003800000 */
.L_x_118:
[----:B------:R-:W-:-:S13]  /*6790*/  LOP3.LUT P0, RZ, R7, 0xff, RZ, 0xc0, !PT ;  /* 0x000000ff07ff7812 */ /* 0x000fda000780c0ff */
[----:B------:R-:W-:Y:S05]  /*67a0*/  @P0 BRA `(.L_x_122) ;  /* 0xfffffff400480947 */ /* 0x000fea000383ffff */
[----:B------:R-:W-:Y:S05]  /*67b0*/  BSYNC B0 ;  /* 0x0000000000007941 */ /* 0x000fea0003800000 */
.L_x_111:
[----:B------:R-:W-:-:S03]  /*67c0*/  UMOV UR5, 0xffffffff ;  /* 0xffffffff00057882 */ /* 0x000fc60000000000 */
[----:B------:R-:W-:Y:S05]  /*67d0*/  BRA.DIV UR5, `(.L_x_123) ;  /* 0x0000000605407947 */ /* 0x000fea000b800000 */
[----:B------:R-:W-:-:S13]  /*67e0*/  ELECT P0, URZ, PT ;  /* 0x00000000003f782f */ /* 0x000fda0003800000 */
.L_x_138:
[----:B------:R-:W-:Y:S04]  /*67f0*/  BSSY B0, `(.L_x_124) ;  /* 0x0000034000007945 */ /* 0x000fe80003800000 */
[----:B------:R-:W-:Y:S05]  /*6800*/  @!P0 BRA `(.L_x_125) ;  /* 0x0000000000c88947 */ /* 0x000fea0003800000 */
[----:B------:R-:W-:-:S04]  /*6810*/  LOP3.LUT R2, R2, 0x2, RZ, 0xfc, !PT ;  /* 0x0000000202027812 */ /* 0x000fc800078efcff */
[----:B------:R-:W-:-:S13]  /*6820*/  ISETP.NE.AND P0, PT, R2, 0x3, PT ;  /* 0x000000030200780c */ /* 0x000fda0003f05270 */
[----:B------:R-:W-:Y:S05]  /*6830*/  @!P0 BRA `(.L_x_126) ;  /* 0x0000000000048947 */ /* 0x000fea0003800000 */
[----:B------:R-:W-:Y:S01]  /*6840*/  BPT.TRAP 0x1 ;  /* 0x000000040000795c */ /* 0x000fe20000300000 */
.L_x_126:
[----:B------:R-:W0:Y:S01]  /*6850*/  S2R R5, SR_CgaCtaId ;  /* 0x0000000000057919 */ /* 0x000e220000008800 */
[----:B------:R-:W-:Y:S02]  /*6860*/  MOV R0, 0x400 ;  /* 0x0000040000007802 */ /* 0x000fe40000000f00 */
[----:B------:R-:W-:Y:S02]  /*6870*/  SHF.L.U32 R4, R3, 0x1f, RZ ;  /* 0x0000001f03047819 */ /* 0x000fe400000006ff */
[----:B0-----:R-:W-:-:S05]  /*6880*/  LEA R0, R5, R0, 0x18 ;  /* 0x0000000005007211 */ /* 0x001fca00078ec0ff */
[----:B------:R-:W-:-:S04]  /*6890*/  VIADD R0, R0, 0x28 ;  /* 0x0000002800007836 */ /* 0x000fc80000000000 */
[C---:B------:R-:W-:Y:S02]  /*68a0*/  IMAD R7, R17.reuse, 0x8, R0 ;  /* 0x0000000811077824 */ /* 0x040fe400078e0200 */
[----:B------:R-:W-:Y:S02]  /*68b0*/  VIADD R17, R17, 0x1 ;  /* 0x0000000111117836 */ /* 0x000fe40000000000 */
[----:B------:R-:W0:Y:S03]  /*68c0*/  SYNCS.PHASECHK.TRANS64.TRYWAIT P0, [R7+URZ], R4 ;  /* 0x00000004070075a7 */ /* 0x000e26000800017f */
[----:B------:R-:W-:-:S04]  /*68d0*/  ISETP.NE.AND P1, PT, R17, 0x5, PT ;  /* 0x000000051100780c */ /* 0x000fc80003f25270 */
[----:B------:R-:W-:Y:S02]  /*68e0*/  SEL R2, RZ, 0x1, P1 ;  /* 0x00000001ff027807 */ /* 0x000fe40000800000 */
[----:B------:R-:W-:Y:S02]  /*68f0*/  SEL R17, R17, RZ, P1 ;  /* 0x000000ff11117207 */ /* 0x000fe40000800000 */
[----:B------:R-:W-:-:S03]  /*6900*/  LOP3.LUT R6, R3, R2, RZ, 0x3c, !PT ;  /* 0x0000000203067212 */ /* 0x000fc600078e3cff */
[----:B------:R-:W-:Y:S01]  /*6910*/  IMAD R8, R17, 0x8, R0 ;  /* 0x0000000811087824 */ /* 0x000fe200078e0200 */
[----:B------:R-:W-:Y:S01]  /*6920*/  SHF.L.U32 R5, R6, 0x1f, RZ ;  /* 0x0000001f06057819 */ /* 0x000fe200000006ff */
[----:B0-----:R-:W-:Y:S06]  /*6930*/  @!P0 BRA `(.L_x_127) ;  /* 0x0000000400088947 */ /* 0x001fec0003800000 */
.L_x_139:
[----:B------:R-:W1:Y:S01]  /*6940*/  SYNCS.PHASECHK.TRANS64.TRYWAIT P0, [R8+URZ], R5 ;  /* 0x00000005080075a7 */ /* 0x000e62000800017f */
[----:B------:R-:W-:-:S05]  /*6950*/  VIADD R2, R17, 0x1 ;  /* 0x0000000111027836 */ /* 0x000fca0000000000 */
[----:B------:R-:W-:-:S04]  /*6960*/  ISETP.NE.AND P1, PT, R2, 0x5, PT ;  /* 0x000000050200780c */ /* 0x000fc80003f25270 */
[----:B------:R-:W-:Y:S02]  /*6970*/  SEL R3, RZ, 0x1, P1 ;  /* 0x00000001ff037807 */ /* 0x000fe40000800000 */
[----:B0-----:R-:W-:Y:S02]  /*6980*/  SEL R7, R2, RZ, P1 ;  /* 0x000000ff02077207 */ /* 0x001fe40000800000 */
[----:B------:R-:W-:-:S03]  /*6990*/  LOP3.LUT R6, R6, R3, RZ, 0x3c, !PT ;  /* 0x0000000306067212 */ /* 0x000fc600078e3cff */
[----:B------:R-:W-:Y:S01]  /*69a0*/  IMAD R9, R7, 0x8, R0 ;  /* 0x0000000807097824 */ /* 0x000fe200078e0200 */
[----:B------:R-:W-:Y:S01]  /*69b0*/  SHF.L.U32 R4, R6, 0x1f, RZ ;  /* 0x0000001f06047819 */ /* 0x000fe200000006ff */
[----:B-1----:R-:W-:Y:S06]  /*69c0*/  @!P0 BRA `(.L_x_128) ;  /* 0x0000000000f88947 */ /* 0x002fec0003800000 */
.L_x_140:
[----:B------:R-:W1:Y:S01]  /*69d0*/  SYNCS.PHASECHK.TRANS64.TRYWAIT P0, [R9+URZ], R4 ;  /* 0x00000004090075a7 */ /* 0x000e62000800017f */
[----:B------:R-:W-:-:S05]  /*69e0*/  VIADD R2, R7, 0x1 ;  /* 0x0000000107027836 */ /* 0x000fca0000000000 */
[----:B------:R-:W-:-:S04]  /*69f0*/  ISETP.NE.AND P1, PT, R2, 0x5, PT ;  /* 0x000000050200780c */ /* 0x000fc80003f25270 */
[----:B------:R-:W-:Y:S02]  /*6a00*/  SEL R3, RZ, 0x1, P1 ;  /* 0x00000001ff037807 */ /* 0x000fe40000800000 */
[----:B------:R-:W-:Y:S02]  /*6a10*/  SEL R7, R2, RZ, P1 ;  /* 0x000000ff02077207 */ /* 0x000fe40000800000 */
[----:B------:R-:W-:-:S03]  /*6a20*/  LOP3.LUT R11, R6, R3, RZ, 0x3c, !PT ;  /* 0x00000003060b7212 */ /* 0x000fc600078e3cff */
[----:B------:R-:W-:Y:S01]  /*6a30*/  IMAD R6, R7, 0x8, R0 ;  /* 0x0000000807067824 */ /* 0x000fe200078e0200 */
[----:B0-----:R-:W-:Y:S01]  /*6a40*/  SHF.L.U32 R5, R11, 0x1f, RZ ;  /* 0x0000001f0b057819 */ /* 0x001fe200000006ff */
[----:B-1----:R-:W-:Y:S06]  /*6a50*/  @!P0 BRA `(.L_x_129) ;  /* 0x0000000000e88947 */ /* 0x002fec0003800000 */
.L_x_141:
[----:B------:R-:W1:Y:S01]  /*6a60*/  SYNCS.PHASECHK.TRANS64.TRYWAIT P0, [R6+URZ], R5 ;  /* 0x00000005060075a7 */ /* 0x000e62000800017f */
[----:B------:R-:W-:-:S05]  /*6a70*/  VIADD R2, R7, 0x1 ;  /* 0x0000000107027836 */ /* 0x000fca0000000000 */
[----:B------:R-:W-:-:S04]  /*6a80*/  ISETP.NE.AND P1, PT, R2, 0x5, PT ;  /* 0x000000050200780c */ /* 0x000fc80003f25270 */
[----:B0-----:R-:W-:Y:S02]  /*6a90*/  SEL R4, RZ, 0x1, P1 ;  /* 0x00000001ff047807 */ /* 0x001fe40000800000 */
[----:B------:R-:W-:Y:S02]  /*6aa0*/  SEL R3, R2, RZ, P1 ;  /* 0x000000ff02037207 */ /* 0x000fe40000800000 */
[----:B------:R-:W-:Y:S01]  /*6ab0*/  LOP3.LUT R4, R11, R4, RZ, 0x3c, !PT ;  /* 0x000000040b047212 */ /* 0x000fe200078e3cff */
[----:B-1----:R-:W-:Y:S06]  /*6ac0*/  @!P0 BRA `(.L_x_130) ;  /* 0x0000000000e08947 */ /* 0x002fec0003800000 */
.L_x_142:
[----:B------:R-:W-:Y:S01]  /*6ad0*/  IMAD R3, R3, 0x8, R0 ;  /* 0x0000000803037824 */ /* 0x000fe200078e0200 */
[----:B------:R-:W-:-:S07]  /*6ae0*/  SHF.L.U32 R0, R4, 0x1f, RZ ;  /* 0x0000001f04007819 */ /* 0x000fce00000006ff */
.L_x_131:
[----:B-1----:R1:W2:Y:S02]  /*6af0*/  SYNCS.PHASECHK.TRANS64.TRYWAIT P0, [R3+URZ], R0 ;  /* 0x00000000030075a7 */ /* 0x0022a4000800017f */
[----:B--2---:R-:W-:Y:S05]  /*6b00*/  @!P0 NANOSLEEP.SYNCS 0x989680 ;  /* 0x009896800000895d */ /* 0x004fea0003900000 */
[----:B------:R-:W2:Y:S02]  /*6b10*/  @!P0 SYNCS.PHASECHK.TRANS64 P0, [R3+URZ], R0 ;  /* 0x00000000030085a7 */ /* 0x000ea4000800007f */
[----:B--2---:R-:W-:Y:S05]  /*6b20*/  @!P0 BRA `(.L_x_131) ;  /* 0xfffffffc00f08947 */ /* 0x004fea000383ffff */
.L_x_125:
[----:B------:R-:W-:Y:S05]  /*6b30*/  BSYNC B0 ;  /* 0x0000000000007941 */ /* 0x000fea0003800000 */
.L_x_124:
[----:B------:R-:W-:Y:S05]  /*6b40*/  EXIT ;  /* 0x000000000000794d */ /* 0x000fea0003800000 */
.L_x_21:
[----:B-1----:R-:W-:-:S04]  /*6b50*/  IMAD.U32 R9, RZ, RZ, UR6 ;  /* 0x00000006ff097e24 */ /* 0x002fc8000f8e00ff */
[----:B------:R1:W3:Y:S03]  /*6b60*/  SYNCS.PHASECHK.TRANS64.TRYWAIT P0, [R9+URZ], R8 ;  /* 0x00000008090075a7 */ /* 0x0002e6000800017f */
[----:B---3--:R-:W-:Y:S05]  /*6b70*/  @!P0 NANOSLEEP.SYNCS 0x989680 ;  /* 0x009896800000895d */ /* 0x008fea0003900000 */
[----:B------:R-:W3:Y:S02]  /*6b80*/  @!P0 SYNCS.PHASECHK.TRANS64 P0, [R9+URZ], R8 ;  /* 0x00000008090085a7 */ /* 0x000ee4000800007f */
[----:B---3--:R-:W-:Y:S05]  /*6b90*/  @!P0 BRA `(.L_x_21) ;  /* 0xfffffffc00ec8947 */ /* 0x008fea000383ffff */
[----:B------:R-:W-:Y:S05]  /*6ba0*/  BRA `(.L_x_20) ;  /* 0xffffffa8009c7947 */ /* 0x000fea000383ffff */
.L_x_27:
[----:B-1----:R-:W-:-:S04]  /*6bb0*/  IMAD.U32 R11, RZ, RZ, UR12 ;  /* 0x0000000cff0b7e24 */ /* 0x002fc8000f8e00ff */
[----:B------:R1:W3:Y:S03]  /*6bc0*/  SYNCS.PHASECHK.TRANS64.TRYWAIT P0, [R11+URZ], R10 ;  /* 0x0000000a0b0075a7 */ /* 0x0002e6000800017f */
[----:B---3--:R-:W-:Y:S05]  /*6bd0*/  @!P0 NANOSLEEP.SYNCS 0x989680 ;  /* 0x009896800000895d */ /* 0x008fea0003900000 */
[----:B------:R-:W3:Y:S02]  /*6be0*/  @!P0 SYNCS.PHASECHK.TRANS64 P0, [R11+URZ], R10 ;  /* 0x0000000a0b0085a7 */ /* 0x000ee4000800007f */
[----:B---3--:R-:W-:Y:S05]  /*6bf0*/  @!P0 BRA `(.L_x_27) ;  /* 0xfffffffc00ec8947 */ /* 0x008fea000383ffff */
[----:B------:R-:W-:Y:S05]  /*6c00*/  BRA `(.L_x_26) ;  /* 0xffffffb000247947 */ /* 0x000fea000383ffff */
.L_x_112:
[----:B------:R-:W-:Y:S01]  /*6c10*/  BSSY B1, `(.L_x_132) ;  /* 0x0000006000017945 */ /* 0x000fe20003800000 */
[----:B------:R-:W-:-:S07]  /*6c20*/  IMAD.MOV.U32 R7, RZ, RZ, -0x1 ;  /* 0xffffffffff077424 */ /* 0x000fce00078e00ff */
[----:B------:R-:W-:Y:S05]  /*6c30*/  WARPSYNC.COLLECTIVE R7, `(.L_x_133) ;  /* 0x00000000070c7348 */ /* 0x000fea0003c00000 */
[----:B------:R-:W-:Y:S02]  /*6c40*/  ELECT P0, UR62, PT ;  /* 0x00000000003e782f */ /* 0x000fe40003800000 */
[----:B------:R-:W-:Y:S01]  /*6c50*/  MOV R7, UR62 ;  /* 0x0000003e00077c02 */ /* 0x000fe20008000f00 */
[----:B------:R-:W-:Y:S10]  /*6c60*/  ENDCOLLECTIVE ;  /* 0x000000000000791b */ /* 0x000ff40003800000 */
.L_x_133:
[----:B------:R-:W-:Y:S05]  /*6c70*/  BSYNC B1 ;  /* 0x0000000000017941 */ /* 0x000fea0003800000 */
.L_x_132:
[----:B------:R-:W-:Y:S05]  /*6c80*/  BRA `(.L_x_134) ;  /* 0xfffffff0001c7947 */ /* 0x000fea000383ffff */
.L_x_115:
[----:B0-----:R0:W1:Y:S02]  /*6c90*/  SYNCS.PHASECHK.TRANS64.TRYWAIT P0, [R21+URZ+0x28], R8 ;  /* 0x00002808150075a7 */ /* 0x001064000800017f */
[----:B-1----:R-:W-:Y:S05]  /*6ca0*/  @!P0 NANOSLEEP.SYNCS 0x989680 ;  /* 0x009896800000895d */ /* 0x002fea0003900000 */
[----:B------:R-:W1:Y:S02]  /*6cb0*/  @!P0 SYNCS.PHASECHK.TRANS64 P0, [R21+URZ+0x28], R8 ;  /* 0x00002808150085a7 */ /* 0x000e64000800007f */
[----:B-1----:R-:W-:Y:S05]  /*6cc0*/  @!P0 BRA `(.L_x_115) ;  /* 0xfffffffc00f08947 */ /* 0x002fea000383ffff */
[----:B------:R-:W-:Y:S05]  /*6cd0*/  BRA `(.L_x_135) ;  /* 0xfffffff000547947 */ /* 0x000fea000383ffff */
.L_x_123:
[----:B------:R-:W-:Y:S01]  /*6ce0*/  BSSY B0, `(.L_x_136) ;  /* 0x0000006000007945 */ /* 0x000fe20003800000 */
[----:B------:R-:W-:-:S07]  /*6cf0*/  IMAD.MOV.U32 R7, RZ, RZ, -0x1 ;  /* 0xffffffffff077424 */ /* 0x000fce00078e00ff */
[----:B------:R-:W-:Y:S05]  /*6d00*/  WARPSYNC.COLLECTIVE R7, `(.L_x_137) ;  /* 0x00000000070c7348 */ /* 0x000fea0003c00000 */
[----:B------:R-:W-:Y:S02]  /*6d10*/  ELECT P0, UR62, PT ;  /* 0x00000000003e782f */ /* 0x000fe40003800000 */
[----:B------:R-:W-:Y:S01]  /*6d20*/  MOV R7, UR62 ;  /* 0x0000003e00077c02 */ /* 0x000fe20008000f00 */
[----:B------:R-:W-:Y:S10]  /*6d30*/  ENDCOLLECTIVE ;  /* 0x000000000000791b */ /* 0x000ff40003800000 */
.L_x_137:
[----:B------:R-:W-:Y:S05]  /*6d40*/  BSYNC B0 ;  /* 0x0000000000007941 */ /* 0x000fea0003800000 */
.L_x_136:
[----:B------:R-:W-:Y:S05]  /*6d50*/  BRA `(.L_x_138) ;  /* 0xfffffff800a47947 */ /* 0x000fea000383ffff */
.L_x_127:
[----:B0-----:R0:W1:Y:S02]  /*6d60*/  SYNCS.PHASECHK.TRANS64.TRYWAIT P0, [R7+URZ], R4 ;  /* 0x00000004070075a7 */ /* 0x001064000800017f */
[----:B-1----:R-:W-:Y:S05]  /*6d70*/  @!P0 NANOSLEEP.SYNCS 0x989680 ;  /* 0x009896800000895d */ /* 0x002fea0003900000 */
[----:B------:R-:W1:Y:S02]  /*6d80*/  @!P0 SYNCS.PHASECHK.TRANS64 P0, [R7+URZ], R4 ;  /* 0x00000004070085a7 */ /* 0x000e64000800007f */
[----:B-1----:R-:W-:Y:S05]  /*6d90*/  @!P0 BRA `(.L_x_127) ;  /* 0xfffffffc00f08947 */ /* 0x002fea000383ffff */
[----:B------:R-:W-:Y:S05]  /*6da0*/  BRA `(.L_x_139) ;  /* 0xfffffff800e47947 */ /* 0x000fea000383ffff */
.L_x_128:
[----:B0-----:R0:W1:Y:S02]  /*6db0*/  SYNCS.PHASECHK.TRANS64.TRYWAIT P0, [R8+URZ], R5 ;  /* 0x00000005080075a7 */ /* 0x001064000800017f */
[----:B-1----:R-:W-:Y:S05]  /*6dc0*/  @!P0 NANOSLEEP.SYNCS 0x989680 ;  /* 0x009896800000895d */ /* 0x002fea0003900000 */
[----:B------:R-:W1:Y:S02]  /*6dd0*/  @!P0 SYNCS.PHASECHK.TRANS64 P0, [R8+URZ], R5 ;  /* 0x00000005080085a7 */ /* 0x000e64000800007f */
[----:B-1----:R-:W-:Y:S05]  /*6de0*/  @!P0 BRA `(.L_x_128) ;  /* 0xfffffffc00f08947 */ /* 0x002fea000383ffff */
[----:B------:R-:W-:Y:S05]  /*6df0*/  BRA `(.L_x_140) ;  /* 0xfffffff800f47947 */ /* 0x000fea000383ffff */
.L_x_129:
[----:B0-----:R0:W1:Y:S02]  /*6e00*/  SYNCS.PHASECHK.TRANS64.TRYWAIT P0, [R9+URZ], R4 ;  /* 0x00000004090075a7 */ /* 0x001064000800017f */
[----:B-1----:R-:W-:Y:S05]  /*6e10*/  @!P0 NANOSLEEP.SYNCS 0x989680 ;  /* 0x009896800000895d */ /* 0x002fea0003900000 */
[----:B------:R-:W1:Y:S02]  /*6e20*/  @!P0 SYNCS.PHASECHK.TRANS64 P0, [R9+URZ], R4 ;  /* 0x00000004090085a7 */ /* 0x000e64000800007f */
[----:B-1----:R-:W-:Y:S05]  /*6e30*/  @!P0 BRA `(.L_x_129) ;  /* 0xfffffffc00f08947 */ /* 0x002fea000383ffff */
[----:B------:R-:W-:Y:S05]  /*6e40*/  BRA `(.L_x_141) ;  /* 0xfffffffc00047947 */ /* 0x000fea000383ffff */
.L_x_130:
[----:B0-----:R0:W1:Y:S02]  /*6e50*/  SYNCS.PHASECHK.TRANS64.TRYWAIT P0, [R6+URZ], R5 ;  /* 0x00000005060075a7 */ /* 0x001064000800017f */
[----:B-1----:R-:W-:Y:S05]  /*6e60*/  @!P0 NANOSLEEP.SYNCS 0x989680 ;  /* 0x009896800000895d */ /* 0x002fea0003900000 */
[----:B------:R-:W1:Y:S02]  /*6e70*/  @!P0 SYNCS.PHASECHK.TRANS64 P0, [R6+URZ], R5 ;  /* 0x00000005060085a7 */ /* 0x000e64000800007f */
[----:B-1----:R-:W-:Y:S05]  /*6e80*/  @!P0 BRA `(.L_x_130) ;  /* 0xfffffffc00f08947 */ /* 0x002fea000383ffff */
[----:B------:R-:W-:Y:S05]  /*6e90*/  BRA `(.L_x_142) ;  /* 0xfffffffc000c7947 */ /* 0x000fea000383ffff */
.L_x_143:
[----:B------:R-:W-:-:S00]  /*6ea0*/  BRA `(.L_x_143) ;  /* 0xfffffffc00fc7947 */ /* 0x000fc0000383ffff */
[----:B------:R-:W-:-:S00]  /*6eb0*/  NOP ;  /* 0x0000000000007918 */ /* 0x000fc00000000000 */
        /* <DEDUP_REMOVED lines=12> */
.L_x_144:


//--------------------- .nv.shared._ZN7cutlass13device_kernelINS_4gemm6kernel13GemmUniversalIN4cute5tupleIJiiiiEEENS1_10collective13CollectiveMmaINS1_37MainloopSm90TmaGmmaWarpSpecializedFP8ILi5ENS5_IJNS4_1CILi2EEENSA_ILi1EEESC_EEENS1_35KernelTmaWarpSpecializedCooperativeEEENS5_IJNSA_ILi128EEENSA_ILi64EEESH_EEENS_12float_e5m2_tENS5_IJlSC_lEEESJ_SK_NS4_8TiledMMAINS4_8MMA_AtomIJNS4_4SM904GMMA30MMA_64x64x32_F32E5M2E5M2_SS_TNILNSO_7ScaleInE1ELSQ_1EEEEEENS4_6LayoutISD_NS5_IJSC_NSA_ILi0EEESU_EEEEENS5_IJNS4_10UnderscoreESX_SX_EEEEENS4_13SM90_TMA_LOADENS4_14ComposedLayoutINS4_7SwizzleILi2ELi4ELi3EEENS4_18smem_ptr_flag_bitsILi8EEENST_INS5_IJNSA_ILi8EEESH_EEENS5_IJSH_SC_EEEEEEEvNS4_8identityENS4_23SM90_TMA_LOAD_MULTICASTES1A_vS1B_EENS_8epilogue10collective6detail29Sm90TmaWarpSpecializedAdapterINS1F_15DefaultEpilogueISJ_SK_SK_NS1E_6thread17LinearCombinationISJ_Li1EffLNS1J_9ScaleType4KindE0ELNS_15FloatRoundStyleE2ESJ_EENS1_15EpilogueDefaultEEEEEvvEEEEvNT_6ParamsE --------------------------
	.section	.nv.shared._ZN7cutlass13device_kernelINS_4gemm6kernel13GemmUniversalIN4cute5tupleIJiiiiEEENS1_10collective13CollectiveMmaINS1_37MainloopSm90TmaGmmaWarpSpecializedFP8ILi5ENS5_IJNS4_1CILi2EEENSA_ILi1EEESC_EEENS1_35KernelTmaWarpSpecializedCooperativeEEENS5_IJNSA_ILi128EEENSA_ILi64EEESH_EEENS_12float_e5m2_tENS5_IJlSC_lEEESJ_SK_NS4_8TiledMMAINS4_8MMA_AtomIJNS4_4SM904GMMA30MMA_64x64x32_F32E5M2E5M2_SS_TNILNSO_7ScaleInE1ELSQ_1EEEEEENS4_6LayoutISD_NS5_IJSC_NSA_ILi0EEESU_EEEEENS5_IJNS4_10UnderscoreESX_SX_EEEEENS4_13SM90_TMA_LOADENS4_14ComposedLayoutINS4_7SwizzleILi2ELi4ELi3EEENS4_18smem_ptr_flag_bitsILi8EEENST_INS5_IJNSA_ILi8EEESH_EEENS5_IJSH_SC_EEEEEEEvNS4_8identityENS4_23SM90_TMA_LOAD_MULTICASTES1A_vS1B_EENS_8epilogue10collective6detail29Sm90TmaWarpSpecializedAdapterINS1F_15DefaultEpilogueISJ_SK_SK_NS1E_6thread17LinearCombinationISJ_Li1EffLNS1J_9ScaleType4KindE0ELNS_15FloatRoundStyleE2ESJ_EENS1_15EpilogueDefaultEEEEEvvEEEEvNT_6ParamsE,"aw",@nobits
	.sectionflags	@""
	.align	16
	.zero		1024


//--------------------- .nv.shared.reserved.0     --------------------------
	.section	.nv.shared.reserved.0,"aw",@nobits
	.weak		__nv_reservedSMEM_offset_0_alias
	.size		__nv_reservedSMEM_offset_0_alias, 0, 0
	.other		__nv_reservedSMEM_offset_0_alias,@"STO_CUDA_RESERVED_SHARED STV_DEFAULT"
__nv_reservedSMEM_offset_0_alias:
	.zero		0


//--------------------- .nv.global                --------------------------
	.section	.nv.global,"aw",@nobits
.nv.global:
	.type		_ZN39_INTERNAL_79eeb9c8_4_k_cu_ceaef041_57344cute1_E,@object
	.size		_ZN39_INTERNAL_79eeb9c8_4_k_cu_ceaef041_57344cute1_E,(_ZN39_INTERNAL_79eeb9c8_4_k_cu_ceaef041_57344cuda3std3__45__cpo6cbeginE - _ZN39_INTERNAL_79eeb9c8_4_k_cu_ceaef041_57344cute1_E)
_ZN39_INTERNAL_79eeb9c8_4_k_cu_ceaef041_57344cute1_E:
	.zero		1
	.type		_ZN39_INTERNAL_79eeb9c8_4_k_cu_ceaef041_57344cuda3std3__45__cpo6cbeginE,@object
	.size		_ZN39_INTERNAL_79eeb9c8_4_k_cu_ceaef041_57344cuda3std3__45__cpo6cbeginE,(_ZN39_INTERNAL_79eeb9c8_4_k_cu_ceaef041_57344cuda3std3__48in_placeE - _ZN39_INTERNAL_79eeb9c8_4_k_cu_ceaef041_57344cuda3std3__45__cpo6cbeginE)
_ZN39_INTERNAL_79eeb9c8_4_k_cu_ceaef041_57344cuda3std3__45__cpo6cbeginE:
	.zero		1
	.type		_ZN39_INTERNAL_79eeb9c8_4_k_cu_ceaef041_57344cuda3std3__48in_placeE,@object
	.size		_ZN39_INTERNAL_79eeb9c8_4_k_cu_ceaef041_57344cuda3std3__48in_placeE,(_ZN39_INTERNAL_79eeb9c8_4_k_cu_ceaef041_57344cuda3std6ranges3__45__cpo9iter_moveE - _ZN39_INTERNAL_79eeb9c8_4_k_cu_ceaef041_57344cuda3std3__48in_placeE)
_ZN39_INTERNAL_79eeb9c8_4_k_cu_ceaef041_57344cuda3std3__48in_placeE:
	.zero		1
	.type		_ZN39_INTERNAL_79eeb9c8_4_k_cu_ceaef041_57344cuda3std6ranges3__45__cpo9iter_moveE,@object
	.size		_ZN39_INTERNAL_79eeb9c8_4_k_cu_ceaef041_57344cuda3std6ranges3__45__cpo9iter_moveE,(_ZN39_INTERNAL_79eeb9c8_4_k_cu_ceaef041_57344cuda3std3__45__cpo5beginE - _ZN39_INTERNAL_79eeb9c8_4_k_cu_ceaef041_57344cuda3std6ranges3__45__cpo9iter_moveE)
_ZN39_INTERNAL_79eeb9c8_4_k_cu_ceaef041_57344cuda3std6ranges3__45__cpo9iter_moveE:
	.zero		1
	.type		_ZN39_INTERNAL_79eeb9c8_4_k_cu_ceaef041_57344cuda3std3__45__cpo5beginE,@object
	.size		_ZN39_INTERNAL_79eeb9c8_4_k_cu_ceaef041_57344cuda3std3__45__cpo5beginE,(_ZN39_INTERNAL_79eeb9c8_4_k_cu_ceaef041_57344cuda3std3__441_GLOBAL__N__79eeb9c8_4_k_cu_ceaef041_57346ignoreE - _ZN39_INTERNAL_79eeb9c8_4_k_cu_ceaef041_57344cuda3std3__45__cpo5beginE)
_ZN39_INTERNAL_79eeb9c8_4_k_cu_ceaef041_57344cuda3std3__45__cpo5beginE:
	.zero		1
	.type		_ZN39_INTERNAL_79eeb9c8_4_k_cu_ceaef041_57344cuda3std3__441_GLOBAL__N__79eeb9c8_4_k_cu_ceaef041_57346ignoreE,@object
	.size		_ZN39_INTERNAL_79eeb9c8_4_k_cu_ceaef041_57344cuda3std3__441_GLOBAL__N__79eeb9c8_4_k_cu_ceaef041_57346ignoreE,(_ZN39_INTERNAL_79eeb9c8_4_k_cu_ceaef041_57344cute7productE - _ZN39_INTERNAL_79eeb9c8_4_k_cu_ceaef041_57344cuda3std3__441_GLOBAL__N__79eeb9c8_4_k_cu_ceaef041_57346ignoreE)
_ZN39_INTERNAL_79eeb9c8_4_k_cu_ceaef041_57344cuda3std3__441_GLOBAL__N__79eeb9c8_4_k_cu_ceaef041_57346ignoreE:
	.zero		1
	.type		_ZN39_INTERNAL_79eeb9c8_4_k_cu_ceaef041_57344cute7productE,@object
	.size		_ZN39_INTERNAL_79eeb9c8_4_k_cu_ceaef041_57344cute7productE,(_ZN39_INTERNAL_79eeb9c8_4_k_cu_ceaef041_57344cuda3std3__45__cpo3endE - _ZN39_INTERNAL_79eeb9c8_4_k_cu_ceaef041_57344cute7productE)
_ZN39_INTERNAL_79eeb9c8_4_k_cu_ceaef041_57344cute7productE:
	.zero		1
	.type		_ZN39_INTERNAL_79eeb9c8_4_k_cu_ceaef041_57344cuda3std3__45__cpo3endE,@object
	.size		_ZN39_INTERNAL_79eeb9c8_4_k_cu_ceaef041_57344cuda3std3__45__cpo3endE,(_ZN39_INTERNAL_79eeb9c8_4_k_cu_ceaef041_57344cuda3std3__419piecewise_constructE - _ZN39_INTERNAL_79eeb9c8_4_k_cu_ceaef041_57344cuda3std3__45__cpo3endE)
_ZN39_INTERNAL_79eeb9c8_4_k_cu_ceaef041_57344cuda3std3__45__cpo3endE:
	.zero		1
	.type		_ZN39_INTERNAL_79eeb9c8_4_k_cu_ceaef041_57344cuda3std3__419piecewise_constructE,@object
	.size		_ZN39_INTERNAL_79eeb9c8_4_k_cu_ceaef041_57344cuda3std3__419piecewise_constructE,(_ZN39_INTERNAL_79eeb9c8_4_k_cu_ceaef041_57344cuda3std3__45__cpo4cendE - _ZN39_INTERNAL_79eeb9c8_4_k_cu_ceaef041_57344cuda3std3__419piecewise_constructE)
_ZN39_INTERNAL_79eeb9c8_4_k_cu_ceaef041_57344cuda3std3__419piecewise_constructE:
	.zero		1
	.type		_ZN39_INTERNAL_79eeb9c8_4_k_cu_ceaef041_57344cuda3std3__45__cpo4cendE,@object
	.size		_ZN39_INTERNAL_79eeb9c8_4_k_cu_ceaef041_57344cuda3std3__45__cpo4cendE,(_ZN39_INTERNAL_79eeb9c8_4_k_cu_ceaef041_57344cuda3std6ranges3__45__cpo4swapE - _ZN39_INTERNAL_79eeb9c8_4_k_cu_ceaef041_57344cuda3std3__45__cpo4cendE)
_ZN39_INTERNAL_79eeb9c8_4_k_cu_ceaef041_57344cuda3std3__45__cpo4cendE:
	.zero		1
	.type		_ZN39_INTERNAL_79eeb9c8_4_k_cu_ceaef041_57344cuda3std6ranges3__45__cpo4swapE,@object
	.size		_ZN39_INTERNAL_79eeb9c8_4_k_cu_ceaef041_57344cuda3std6ranges3__45__cpo4swapE,(.L_7 - _ZN39_INTERNAL_79eeb9c8_4_k_cu_ceaef041_57344cuda3std6ranges3__45__cpo4swapE)
_ZN39_INTERNAL_79eeb9c8_4_k_cu_ceaef041_57344cuda3std6ranges3__45__cpo4swapE:
	.zero		1
.L_7:


//--------------------- .nv.constant0._ZN7cutlass13device_kernelINS_4gemm6kernel13GemmUniversalIN4cute5tupleIJiiiiEEENS1_10collective13CollectiveMmaINS1_37MainloopSm90TmaGmmaWarpSpecializedFP8ILi5ENS5_IJNS4_1CILi2EEENSA_ILi1EEESC_EEENS1_35KernelTmaWarpSpecializedCooperativeEEENS5_IJNSA_ILi128EEENSA_ILi64EEESH_EEENS_12float_e5m2_tENS5_IJlSC_lEEESJ_SK_NS4_8TiledMMAINS4_8MMA_AtomIJNS4_4SM904GMMA30MMA_64x64x32_F32E5M2E5M2_SS_TNILNSO_7ScaleInE1ELSQ_1EEEEEENS4_6LayoutISD_NS5_IJSC_NSA_ILi0EEESU_EEEEENS5_IJNS4_10UnderscoreESX_SX_EEEEENS4_13SM90_TMA_LOADENS4_14ComposedLayoutINS4_7SwizzleILi2ELi4ELi3EEENS4_18smem_ptr_flag_bitsILi8EEENST_INS5_IJNSA_ILi8EEESH_EEENS5_IJSH_SC_EEEEEEEvNS4_8identityENS4_23SM90_TMA_LOAD_MULTICASTES1A_vS1B_EENS_8epilogue10collective6detail29Sm90TmaWarpSpecializedAdapterINS1F_15DefaultEpilogueISJ_SK_SK_NS1E_6thread17LinearCombinationISJ_Li1EffLNS1J_9ScaleType4KindE0ELNS_15FloatRoundStyleE2ESJ_EENS1_15EpilogueDefaultEEEEEvvEEEEvNT_6ParamsE --------------------------
	.section	.nv.constant0._ZN7cutlass13device_kernelINS_4gemm6kernel13GemmUniversalIN4cute5tupleIJiiiiEEENS1_10collective13CollectiveMmaINS1_37MainloopSm90TmaGmmaWarpSpecializedFP8ILi5ENS5_IJNS4_1CILi2EEENSA_ILi1EEESC_EEENS1_35KernelTmaWarpSpecializedCooperativeEEENS5_IJNSA_ILi128EEENSA_ILi64EEESH_EEENS_12float_e5m2_tENS5_IJlSC_lEEESJ_SK_NS4_8TiledMMAINS4_8MMA_AtomIJNS4_4SM904GMMA30MMA_64x64x32_F32E5M2E5M2_SS_TNILNSO_7ScaleInE1ELSQ_1EEEEEENS4_6LayoutISD_NS5_IJSC_NSA_ILi0EEESU_EEEEENS5_IJNS4_10UnderscoreESX_SX_EEEEENS4_13SM90_TMA_LOADENS4_14ComposedLayoutINS4_7SwizzleILi2ELi4ELi3EEENS4_18smem_ptr_flag_bitsILi8EEENST_INS5_IJNSA_ILi8EEESH_EEENS5_IJSH_SC_EEEEEEEvNS4_8identityENS4_23SM90_TMA_LOAD_MULTICASTES1A_vS1B_EENS_8epilogue10collective6detail29Sm90TmaWarpSpecializedAdapterINS1F_15DefaultEpilogueISJ_SK_SK_NS1E_6thread17LinearCombinationISJ_Li1EffLNS1J_9ScaleType4KindE0ELNS_15FloatRoundStyleE2ESJ_EENS1_15EpilogueDefaultEEEEEvvEEEEvNT_6ParamsE,"a",@progbits
	.sectionflags	@""
	.align	4
.nv.constant0._ZN7cutlass13device_kernelINS_4gemm6kernel13GemmUniversalIN4cute5tupleIJiiiiEEENS1_10collective13CollectiveMmaINS1_37MainloopSm90TmaGmmaWarpSpecializedFP8ILi5ENS5_IJNS4_1CILi2EEENSA_ILi1EEESC_EEENS1_35KernelTmaWarpSpecializedCooperativeEEENS5_IJNSA_ILi128EEENSA_ILi64EEESH_EEENS_12float_e5m2_tENS5_IJlSC_lEEESJ_SK_NS4_8TiledMMAINS4_8MMA_AtomIJNS4_4SM904GMMA30MMA_64x64x32_F32E5M2E5M2_SS_TNILNSO_7ScaleInE1ELSQ_1EEEEEENS4_6LayoutISD_NS5_IJSC_NSA_ILi0EEESU_EEEEENS5_IJNS4_10UnderscoreESX_SX_EEEEENS4_13SM90_TMA_LOADENS4_14ComposedLayoutINS4_7SwizzleILi2ELi4ELi3EEENS4_18smem_ptr_flag_bitsILi8EEENST_INS5_IJNSA_ILi8EEESH_EEENS5_IJSH_SC_EEEEEEEvNS4_8identityENS4_23SM90_TMA_LOAD_MULTICASTES1A_vS1B_EENS_8epilogue10collective6detail29Sm90TmaWarpSpecializedAdapterINS1F_15DefaultEpilogueISJ_SK_SK_NS1E_6thread17LinearCombinationISJ_Li1EffLNS1J_9ScaleType4KindE0ELNS_15FloatRoundStyleE2ESJ_EENS1_15EpilogueDefaultEEEEEvvEEEEvNT_6ParamsE:
	.zero		1664


//--------------------- SYMBOLS --------------------------

	.type		.nv.reservedSmem.offset0,@object
	.size		.nv.reservedSmem.offset0,0x4
